// auto-generated by cutlass_sweep.gemm — config: {"arch": "sm_90", "cluster_m": 1, "cluster_n": 1, "dtype": "fp16", "dtype_b": "fp16", "layout": "nn", "stages": 0, "tile_k": 64, "tile_m": 256, "tile_n": 256}
#include "cutlass/cutlass.h"
#include "cutlass/gemm/collective/collective_builder.hpp"
#include "cutlass/gemm/device/gemm_universal_adapter.h"
#include "cutlass/gemm/kernel/gemm_universal.hpp"
#include "cutlass/epilogue/collective/collective_builder.hpp"

using ElemA = cutlass::half_t;
using ElemB = cutlass::half_t;
using ElemCD = cutlass::half_t;
using Acc  = float;
using TileShape    = cute::Shape<cute::_256, cute::_256, cute::_64>;
using ClusterShape = cute::Shape<cute::_1, cute::_1, cute::_1>;

using CollectiveEpilogue = typename cutlass::epilogue::collective::CollectiveBuilder<
    cutlass::arch::Sm90, cutlass::arch::OpClassTensorOp,
    TileShape, ClusterShape,
    cutlass::epilogue::collective::EpilogueTileAuto,
    Acc, Acc,
    ElemCD, cutlass::layout::RowMajor, 128 / cutlass::sizeof_bits<ElemCD>::value,
    ElemCD, cutlass::layout::RowMajor, 128 / cutlass::sizeof_bits<ElemCD>::value,
    cutlass::epilogue::collective::EpilogueScheduleAuto
  >::CollectiveOp;

using CollectiveMainloop = typename cutlass::gemm::collective::CollectiveBuilder<
    cutlass::arch::Sm90, cutlass::arch::OpClassTensorOp,
    ElemA, cutlass::layout::RowMajor, 128 / cutlass::sizeof_bits<ElemA>::value,
    ElemB, cutlass::layout::RowMajor, 128 / cutlass::sizeof_bits<ElemB>::value,
    Acc,
    TileShape, ClusterShape,
    cutlass::gemm::collective::StageCountAutoCarveout<static_cast<int>(sizeof(typename CollectiveEpilogue::SharedStorage))>,
    cutlass::gemm::collective::KernelScheduleAuto
  >::CollectiveOp;

using GemmKernel = cutlass::gemm::kernel::GemmUniversal<
    cute::Shape<int,int,int,int>,
    CollectiveMainloop,
    CollectiveEpilogue
>;
using Gemm = cutlass::gemm::device::GemmUniversalAdapter<GemmKernel>;

// Force the device kernel symbol into the cubin without needing a host main.
auto* _anchor = &cutlass::device_kernel<GemmKernel>;


// ===== COMPILED SASS (sm_90a) =====

	.target	sm_90a

	.elftype	@"ET_EXEC"


//--------------------- .note.nv.tkinfo           --------------------------
	.section	.note.nv.tkinfo,"",@"SHT_NOTE"
	.sectionflags	@"SHF_NOTE_NV_TKINFO"
	.tkinfo
        /*0018*/ 	.word	0x00000002
        /*0030*/ 	.string	""
        /*0030*/ 	.string	"ptxas"
        /*0030*/ 	.string	"Cuda compilation tools, release 13.0, V13.0.88"
        /*0030*/ 	.string	"Build cuda_13.0.r13.0/compiler.36424714_0"
        /*0030*/ 	.string	"-arch sm_90a -m 64 "



//--------------------- .note.nv.cuinfo           --------------------------
	.section	.note.nv.cuinfo,"",@"SHT_NOTE"
	.sectionflags	@"SHF_NOTE_NV_CUINFO"
        /*0018*/ 	.short	0x0002
        /*001a*/ 	.short	0x005a
        /*001c*/ 	.short	0x0082
	.zero		2


//--------------------- .nv.info                  --------------------------
	.section	.nv.info,"",@"SHT_CUDA_INFO"
	.align	4


	//----- nvinfo : EIATTR_REGCOUNT
	.align		4
        /*0000*/ 	.byte	0x04, 0x2f
        /*0002*/ 	.short	(.L_15 - .L_14)
	.align		4
.L_14:
        /*0004*/ 	.word	index@(_ZN7cutlass13device_kernelINS_4gemm6kernel13GemmUniversalIN4cute5tupleIJiiiiEEENS1_10collective13CollectiveMmaINS1_34MainloopSm90TmaGmmaWarpSpecializedILi3ENS5_IJNS4_1CILi1EEESB_SB_EEENS1_35KernelTmaWarpSpecializedCooperativeEEENS5_IJNSA_ILi256EEESF_NSA_ILi64EEEEEENS_6half_tENS5_IJlSB_lEEESI_NS5_IJSB_llEEENS4_8TiledMMAINS4_8MMA_AtomIJNS4_4SM904GMMA26MMA_64x256x16_F32F16F16_SSILNSO_5MajorE0ELSQ_1ELNSO_7ScaleInE1ELSR_1EEEEEENS4_6LayoutINS5_IJNSA_ILi2EEESB_SB_EEENS5_IJSB_NSA_ILi0EEESX_EEEEENS5_IJNS4_10UnderscoreES10_S10_EEEEENS4_13SM90_TMA_LOADENS4_14ComposedLayoutINS4_7SwizzleILi3ELi4ELi3EEENS4_18smem_ptr_flag_bitsILi16EEENSU_INS5_IJNSA_ILi8EEESG_EEENS5_IJSG_SB_EEEEEEEvNS4_8identityES13_NS14_IS16_S18_NSU_INS5_IJSG_S19_EEENS5_IJSB_SG_EEEEEEEvS1E_EENS_8epilogue10collective6detail29Sm90TmaWarpSpecializedAdapterINS1L_15DefaultEpilogueISI_SJ_SJ_NS1K_6thread17LinearCombinationISI_Li1EffLNS1P_9ScaleType4KindE0ELNS_15FloatRoundStyleE2ESI_EENS1_15EpilogueDefaultEEEEEvvEEEEvNT_6ParamsE)
        /*0008*/ 	.word	0x000000a8


	//----- nvinfo : EIATTR_FRAME_SIZE
	.align		4
.L_15:
        /*000c*/ 	.byte	0x04, 0x11
        /*000e*/ 	.short	(.L_17 - .L_16)
	.align		4
.L_16:
        /*0010*/ 	.word	index@(_ZN7cutlass13device_kernelINS_4gemm6kernel13GemmUniversalIN4cute5tupleIJiiiiEEENS1_10collective13CollectiveMmaINS1_34MainloopSm90TmaGmmaWarpSpecializedILi3ENS5_IJNS4_1CILi1EEESB_SB_EEENS1_35KernelTmaWarpSpecializedCooperativeEEENS5_IJNSA_ILi256EEESF_NSA_ILi64EEEEEENS_6half_tENS5_IJlSB_lEEESI_NS5_IJSB_llEEENS4_8TiledMMAINS4_8MMA_AtomIJNS4_4SM904GMMA26MMA_64x256x16_F32F16F16_SSILNSO_5MajorE0ELSQ_1ELNSO_7ScaleInE1ELSR_1EEEEEENS4_6LayoutINS5_IJNSA_ILi2EEESB_SB_EEENS5_IJSB_NSA_ILi0EEESX_EEEEENS5_IJNS4_10UnderscoreES10_S10_EEEEENS4_13SM90_TMA_LOADENS4_14ComposedLayoutINS4_7SwizzleILi3ELi4ELi3EEENS4_18smem_ptr_flag_bitsILi16EEENSU_INS5_IJNSA_ILi8EEESG_EEENS5_IJSG_SB_EEEEEEEvNS4_8identityES13_NS14_IS16_S18_NSU_INS5_IJSG_S19_EEENS5_IJSB_SG_EEEEEEEvS1E_EENS_8epilogue10collective6detail29Sm90TmaWarpSpecializedAdapterINS1L_15DefaultEpilogueISI_SJ_SJ_NS1K_6thread17LinearCombinationISI_Li1EffLNS1P_9ScaleType4KindE0ELNS_15FloatRoundStyleE2ESI_EENS1_15EpilogueDefaultEEEEEvvEEEEvNT_6ParamsE)
        /*0014*/ 	.word	0x00000788


	//----- nvinfo : EIATTR_MIN_STACK_SIZE
	.align		4
.L_17:
        /*0018*/ 	.byte	0x04, 0x12
        /*001a*/ 	.short	(.L_19 - .L_18)
	.align		4
.L_18:
        /*001c*/ 	.word	index@(_ZN7cutlass13device_kernelINS_4gemm6kernel13GemmUniversalIN4cute5tupleIJiiiiEEENS1_10collective13CollectiveMmaINS1_34MainloopSm90TmaGmmaWarpSpecializedILi3ENS5_IJNS4_1CILi1EEESB_SB_EEENS1_35KernelTmaWarpSpecializedCooperativeEEENS5_IJNSA_ILi256EEESF_NSA_ILi64EEEEEENS_6half_tENS5_IJlSB_lEEESI_NS5_IJSB_llEEENS4_8TiledMMAINS4_8MMA_AtomIJNS4_4SM904GMMA26MMA_64x256x16_F32F16F16_SSILNSO_5MajorE0ELSQ_1ELNSO_7ScaleInE1ELSR_1EEEEEENS4_6LayoutINS5_IJNSA_ILi2EEESB_SB_EEENS5_IJSB_NSA_ILi0EEESX_EEEEENS5_IJNS4_10UnderscoreES10_S10_EEEEENS4_13SM90_TMA_LOADENS4_14ComposedLayoutINS4_7SwizzleILi3ELi4ELi3EEENS4_18smem_ptr_flag_bitsILi16EEENSU_INS5_IJNSA_ILi8EEESG_EEENS5_IJSG_SB_EEEEEEEvNS4_8identityES13_NS14_IS16_S18_NSU_INS5_IJSG_S19_EEENS5_IJSB_SG_EEEEEEEvS1E_EENS_8epilogue10collective6detail29Sm90TmaWarpSpecializedAdapterINS1L_15DefaultEpilogueISI_SJ_SJ_NS1K_6thread17LinearCombinationISI_Li1EffLNS1P_9ScaleType4KindE0ELNS_15FloatRoundStyleE2ESI_EENS1_15EpilogueDefaultEEEEEvvEEEEvNT_6ParamsE)
        /*0020*/ 	.word	0x00000788
.L_19:


//--------------------- .nv.compat                --------------------------
	.section	.nv.compat,"",@"SHT_CUDA_COMPAT_INFO"
	.align	4
        /*0000*/ 	.byte	0x02, 0x09, 0x01, 0x00, 0x02, 0x02, 0x04, 0x00, 0x02, 0x05, 0x05, 0x00, 0x03, 0x07, 0x01, 0x01
        /*0010*/ 	.byte	0x02, 0x03, 0x01, 0x00, 0x02, 0x06, 0x01, 0x00, 0x04, 0x0b, 0x08, 0x00, 0x00, 0x00, 0x00, 0x00
        /*0020*/ 	.byte	0x00, 0x00, 0x00, 0x00


//--------------------- .nv.info._ZN7cutlass13device_kernelINS_4gemm6kernel13GemmUniversalIN4cute5tupleIJiiiiEEENS1_10collective13CollectiveMmaINS1_34MainloopSm90TmaGmmaWarpSpecializedILi3ENS5_IJNS4_1CILi1EEESB_SB_EEENS1_35KernelTmaWarpSpecializedCooperativeEEENS5_IJNSA_ILi256EEESF_NSA_ILi64EEEEEENS_6half_tENS5_IJlSB_lEEESI_NS5_IJSB_llEEENS4_8TiledMMAINS4_8MMA_AtomIJNS4_4SM904GMMA26MMA_64x256x16_F32F16F16_SSILNSO_5MajorE0ELSQ_1ELNSO_7ScaleInE1ELSR_1EEEEEENS4_6LayoutINS5_IJNSA_ILi2EEESB_SB_EEENS5_IJSB_NSA_ILi0EEESX_EEEEENS5_IJNS4_10UnderscoreES10_S10_EEEEENS4_13SM90_TMA_LOADENS4_14ComposedLayoutINS4_7SwizzleILi3ELi4ELi3EEENS4_18smem_ptr_flag_bitsILi16EEENSU_INS5_IJNSA_ILi8EEESG_EEENS5_IJSG_SB_EEEEEEEvNS4_8identityES13_NS14_IS16_S18_NSU_INS5_IJSG_S19_EEENS5_IJSB_SG_EEEEEEEvS1E_EENS_8epilogue10collective6detail29Sm90TmaWarpSpecializedAdapterINS1L_15DefaultEpilogueISI_SJ_SJ_NS1K_6thread17LinearCombinationISI_Li1EffLNS1P_9ScaleType4KindE0ELNS_15FloatRoundStyleE2ESI_EENS1_15EpilogueDefaultEEEEEvvEEEEvNT_6ParamsE --------------------------
	.section	.nv.info._ZN7cutlass13device_kernelINS_4gemm6kernel13GemmUniversalIN4cute5tupleIJiiiiEEENS1_10collective13CollectiveMmaINS1_34MainloopSm90TmaGmmaWarpSpecializedILi3ENS5_IJNS4_1CILi1EEESB_SB_EEENS1_35KernelTmaWarpSpecializedCooperativeEEENS5_IJNSA_ILi256EEESF_NSA_ILi64EEEEEENS_6half_tENS5_IJlSB_lEEESI_NS5_IJSB_llEEENS4_8TiledMMAINS4_8MMA_AtomIJNS4_4SM904GMMA26MMA_64x256x16_F32F16F16_SSILNSO_5MajorE0ELSQ_1ELNSO_7ScaleInE1ELSR_1EEEEEENS4_6LayoutINS5_IJNSA_ILi2EEESB_SB_EEENS5_IJSB_NSA_ILi0EEESX_EEEEENS5_IJNS4_10UnderscoreES10_S10_EEEEENS4_13SM90_TMA_LOADENS4_14ComposedLayoutINS4_7SwizzleILi3ELi4ELi3EEENS4_18smem_ptr_flag_bitsILi16EEENSU_INS5_IJNSA_ILi8EEESG_EEENS5_IJSG_SB_EEEEEEEvNS4_8identityES13_NS14_IS16_S18_NSU_INS5_IJSG_S19_EEENS5_IJSB_SG_EEEEEEEvS1E_EENS_8epilogue10collective6detail29Sm90TmaWarpSpecializedAdapterINS1L_15DefaultEpilogueISI_SJ_SJ_NS1K_6thread17LinearCombinationISI_Li1EffLNS1P_9ScaleType4KindE0ELNS_15FloatRoundStyleE2ESI_EENS1_15EpilogueDefaultEEEEEvvEEEEvNT_6ParamsE,"",@"SHT_CUDA_INFO"
	.sectionflags	@""
	.align	4


	//----- nvinfo : EIATTR_CUDA_API_VERSION
	.align		4
        /*0000*/ 	.byte	0x04, 0x37
        /*0002*/ 	.short	(.L_21 - .L_20)
.L_20:
        /*0004*/ 	.word	0x00000082


	//----- nvinfo : EIATTR_KPARAM_INFO
	.align		4
.L_21:
        /*0008*/ 	.byte	0x04, 0x17
        /*000a*/ 	.short	(.L_23 - .L_22)
.L_22:
        /*000c*/ 	.word	0x00000000
        /*0010*/ 	.short	0x0000
        /*0012*/ 	.short	0x0070
        /*0014*/ 	.byte	0x00, 0xf0, 0x01, 0x10


	//----- nvinfo : EIATTR_SPARSE_MMA_MASK
	.align		4
.L_23:
        /*0018*/ 	.byte	0x03, 0x50
        /*001a*/ 	.short	0x0000


	//----- nvinfo : EIATTR_MAXREG_COUNT
	.align		4
        /*001c*/ 	.byte	0x03, 0x1b
        /*001e*/ 	.short	0x00a8


	//----- nvinfo : EIATTR_NUM_BARRIERS
	.align		4
        /*0020*/ 	.byte	0x02, 0x4c
        /*0022*/ 	.byte	0x01
	.zero		1


	//----- nvinfo : EIATTR_EXTERNS
	.align		4
        /*0024*/ 	.byte	0x04, 0x0f
        /*0026*/ 	.short	(.L_25 - .L_24)


	//   ....[0]....
	.align		4
.L_24:
        /*0028*/ 	.word	index@(__assertfail)


	//----- nvinfo : EIATTR_ANNOTATIONS
	.align		4
.L_25:
        /*002c*/ 	.byte	0x04, 0x55
        /*002e*/ 	.short	(.L_27 - .L_26)


	//   ....[0]....
.L_26:
        /*0030*/ 	.word	0x00000001
        /*0034*/ 	.byte	0x70, 0x06, 0x00, 0x00, 0x01, 0x00, 0x00, 0x00, 0x90, 0x06, 0x00, 0x00, 0x01, 0x00, 0x00, 0x00
        /* <DEDUP_REMOVED lines=713> */
        /*2cd4*/ 	.byte	0x30, 0xaf, 0x01, 0x00, 0x01, 0x00, 0x00, 0x00, 0x50, 0xaf, 0x01, 0x00


	//----- nvinfo : EIATTR_MERCURY_ISA_VERSION
	.align		4
.L_27:
        /*2ce0*/ 	.byte	0x03, 0x5f
        /*2ce2*/ 	.short	0x0101


	//----- nvinfo : EIATTR_INT_WARP_WIDE_INSTR_OFFSETS
	.align		4
        /*2ce4*/ 	.byte	0x04, 0x31
        /*2ce6*/ 	.short	(.L_29 - .L_28)


	//   ....[0]....
.L_28:
        /*2ce8*/ 	.word	0x000004e0


	//   ....[1]....
        /*2cec*/ 	.word	0x000004f0


	//   ....[2]....
        /*2cf0*/ 	.word	0x00000580


	//----- nvinfo : EIATTR_COOP_GROUP_MASK_REGIDS
	.align		4
.L_29:
        /*2cf4*/ 	.byte	0x04, 0x29
        /*2cf6*/ 	.short	(.L_31 - .L_30)


	//   ....[0]....
.L_30:
        /*2cf8*/ 	.word	0xffffffff


	//   ....[1]....
        /*2cfc*/ 	.word	0xffffffff


	//   ....[2]....
        /*2d00*/ 	.word	0xffffffff


	//   ....[3]....
        /*2d04*/ 	.word	0xffffffff


	//   ....[4]....
        /*2d08*/ 	.word	0xffffffff


	//----- nvinfo : EIATTR_COOP_GROUP_INSTR_OFFSETS
	.align		4
.L_31:
        /*2d0c*/ 	.byte	0x04, 0x28
        /*2d0e*/ 	.short	(.L_33 - .L_32)


	//   ....[0]....
.L_32:
        /*2d10*/ 	.word	0x00000070


	//   ....[1]....
        /*2d14*/ 	.word	0x00000080


	//   ....[2]....
        /*2d18*/ 	.word	0x000001a0


	//   ....[3]....
        /*2d1c*/ 	.word	0x00000390


	//   ....[4]....
        /*2d20*/ 	.word	0x00001150


	//----- nvinfo : EIATTR_REG_RECONFIG
	.align		4
.L_33:
        /*2d24*/ 	.byte	0x01, 0x54
	.zero		2


	//----- nvinfo : EIATTR_SYSCALL_OFFSETS
	.align		4
        /*2d28*/ 	.byte	0x04, 0x46
        /*2d2a*/ 	.short	(.L_35 - .L_34)


	//   ....[0]....
.L_34:
        /*2d2c*/ 	.word	0x00001300


	//----- nvinfo : EIATTR_MBARRIER_INSTR_OFFSETS
	.align		4
.L_35:
        /*2d30*/ 	.byte	0x04, 0x39
        /*2d32*/ 	.short	(.L_37 - .L_36)


	//   ....[0]....
.L_36:
        /*2d34*/ 	.word	0x00000320
        /*2d38*/ 	.word	0x000000ff
        /*2d3c*/ 	.word	0x00000000
        /*2d40*/ 	.short	0x0100
        /*2d42*/ 	.byte	0x08
	.zero		1


	//   ....[1]....
        /*2d44*/ 	.word	0x00000330
        /*2d48*/ 	.word	0x000000ff
        /*2d4c*/ 	.word	0x00000018
        /*2d50*/ 	.short	0x0100
        /*2d52*/ 	.byte	0x08
	.zero		1


	//   ....[2]....
        /*2d54*/ 	.word	0x00000340
        /*2d58*/ 	.word	0x000000ff
        /*2d5c*/ 	.word	0x00000008
        /*2d60*/ 	.short	0x0100
        /*2d62*/ 	.byte	0x08
	.zero		1


	//   ....[3]....
        /*2d64*/ 	.word	0x00000350
        /*2d68*/ 	.word	0x000000ff
        /*2d6c*/ 	.word	0x00000020
        /*2d70*/ 	.short	0x0100
        /*2d72*/ 	.byte	0x08
	.zero		1


	//   ....[4]....
        /*2d74*/ 	.word	0x00000360
        /*2d78*/ 	.word	0x000000ff
        /*2d7c*/ 	.word	0x00000010
        /*2d80*/ 	.short	0x0100
        /*2d82*/ 	.byte	0x08
	.zero		1


	//   ....[5]....
        /*2d84*/ 	.word	0x00000370
        /*2d88*/ 	.word	0x000000ff
        /*2d8c*/ 	.word	0x00000028
        /*2d90*/ 	.short	0x0100
        /*2d92*/ 	.byte	0x08
	.zero		1


	//   ....[6]....
        /*2d94*/ 	.word	0x00000600
        /*2d98*/ 	.word	0x000000ff
        /*2d9c*/ 	.word	0x00000040
        /*2da0*/ 	.short	0x0100
        /*2da2*/ 	.byte	0x10
	.zero		1


	//   ....[7]....
        /*2da4*/ 	.word	0x000006a0
        /*2da8*/ 	.word	0x000000ff
        /*2dac*/ 	.word	0x00000048
        /*2db0*/ 	.short	0x0100
        /*2db2*/ 	.byte	0x10
	.zero		1


	//   ....[8]....
        /*2db4*/ 	.word	0x000013a0
        /*2db8*/ 	.word	0x00000003
        /*2dbc*/ 	.word	0x00000000
        /*2dc0*/ 	.short	0x010a
        /*2dc2*/ 	.byte	0x3f
	.zero		1


	//   ....[9]....
        /*2dc4*/ 	.word	0x000013e0
        /*2dc8*/ 	.word	0x00000003
        /*2dcc*/ 	.word	0x00000000
        /*2dd0*/ 	.short	0x010a
        /*2dd2*/ 	.byte	0x3f
	.zero		1


	//   ....[10]....
        /*2dd4*/ 	.word	0x000049e0
        /*2dd8*/ 	.word	0x000000ff
        /*2ddc*/ 	.word	0x00000000
        /*2de0*/ 	.short	0x010a
        /*2de2*/ 	.byte	0x08
	.zero		1


	//   ....[11]....
        /*2de4*/ 	.word	0x00004a20
        /*2de8*/ 	.word	0x000000ff
        /*2dec*/ 	.word	0x00000000
        /*2df0*/ 	.short	0x010a
        /*2df2*/ 	.byte	0x08
	.zero		1


	//   ....[12]....
        /*2df4*/ 	.word	0x00008af0
        /*2df8*/ 	.word	0x000000ff
        /*2dfc*/ 	.word	0x00000000
        /*2e00*/ 	.short	0x0101
        /*2e02*/ 	.byte	0x0c
	.zero		1


	//   ....[13]....
        /*2e04*/ 	.word	0x00008d00
        /*2e08*/ 	.word	0x000000ff
        /*2e0c*/ 	.word	0x00000000
        /*2e10*/ 	.short	0x0101
        /*2e12*/ 	.byte	0x06
	.zero		1


	//   ....[14]....
        /*2e14*/ 	.word	0x0001a9c0
        /*2e18*/ 	.word	0x0000000a
        /*2e1c*/ 	.word	0x00000018
        /*2e20*/ 	.short	0x010a
        /*2e22*/ 	.byte	0x3f
	.zero		1


	//   ....[15]....
        /*2e24*/ 	.word	0x0001ae50
        /*2e28*/ 	.word	0x00000002
        /*2e2c*/ 	.word	0x00000048
        /*2e30*/ 	.short	0x0101
        /*2e32*/ 	.byte	0x3f
	.zero		1


	//   ....[16]....
        /*2e34*/ 	.word	0x0001b650
        /*2e38*/ 	.word	0x00000005
        /*2e3c*/ 	.word	0x00000000
        /*2e40*/ 	.short	0x010a
        /*2e42*/ 	.byte	0x3f
	.zero		1


	//   ....[17]....
        /*2e44*/ 	.word	0x0001b6e0
        /*2e48*/ 	.word	0x00000007
        /*2e4c*/ 	.word	0x00000000
        /*2e50*/ 	.short	0x010a
        /*2e52*/ 	.byte	0x3f
	.zero		1


	//   ....[18]....
        /*2e54*/ 	.word	0x0001b770
        /*2e58*/ 	.word	0x00000003
        /*2e5c*/ 	.word	0x00000000
        /*2e60*/ 	.short	0x010a
        /*2e62*/ 	.byte	0x3f
	.zero		1


	//   ....[19]....
        /*2e64*/ 	.word	0x0001b7d0
        /*2e68*/ 	.word	0x00000003
        /*2e6c*/ 	.word	0x00000000
        /*2e70*/ 	.short	0x010a
        /*2e72*/ 	.byte	0x3f
	.zero		1


	//   ....[20]....
        /*2e74*/ 	.word	0x0001b830
        /*2e78*/ 	.word	0x00000005
        /*2e7c*/ 	.word	0x00000000
        /*2e80*/ 	.short	0x010a
        /*2e82*/ 	.byte	0x3f
	.zero		1


	//   ....[21]....
        /*2e84*/ 	.word	0x0001b900
        /*2e88*/ 	.word	0x0000000a
        /*2e8c*/ 	.word	0x00000018
        /*2e90*/ 	.short	0x010a
        /*2e92*/ 	.byte	0x3f
	.zero		1


	//   ....[22]....
        /*2e94*/ 	.word	0x0001b9d0
        /*2e98*/ 	.word	0x00000005
        /*2e9c*/ 	.word	0x00000000
        /*2ea0*/ 	.short	0x010a
        /*2ea2*/ 	.byte	0x3f
	.zero		1


	//   ....[23]....
        /*2ea4*/ 	.word	0x0001ba20
        /*2ea8*/ 	.word	0x00000007
        /*2eac*/ 	.word	0x00000000
        /*2eb0*/ 	.short	0x010a
        /*2eb2*/ 	.byte	0x3f
	.zero		1


	//----- nvinfo : EIATTR_NUM_MBARRIERS
	.align		4
.L_37:
        /*2eb4*/ 	.byte	0x03, 0x38
        /*2eb6*/ 	.short	0x0008


	//----- nvinfo : EIATTR_EXIT_INSTR_OFFSETS
	.align		4
        /*2eb8*/ 	.byte	0x04, 0x1c
        /*2eba*/ 	.short	(.L_39 - .L_38)


	//   ....[0]....
.L_38:
        /*2ebc*/ 	.word	0x00000700


	//   ....[1]....
        /*2ec0*/ 	.word	0x00001070


	//   ....[2]....
        /*2ec4*/ 	.word	0x00019f10


	//   ....[3]....
        /*2ec8*/ 	.word	0x0001a620


	//   ....[4]....
        /*2ecc*/ 	.word	0x0001b7c0


	//----- nvinfo : EIATTR_MAX_THREADS
	.align		4
.L_39:
        /*2ed0*/ 	.byte	0x04, 0x05
        /*2ed2*/ 	.short	(.L_41 - .L_40)
.L_40:
        /*2ed4*/ 	.word	0x00000180
        /*2ed8*/ 	.word	0x00000001
        /*2edc*/ 	.word	0x00000001


	//----- nvinfo : EIATTR_CRS_STACK_SIZE
	.align		4
.L_41:
        /*2ee0*/ 	.byte	0x04, 0x1e
        /*2ee2*/ 	.short	(.L_43 - .L_42)
.L_42:
        /*2ee4*/ 	.word	0x00000000


	//----- nvinfo : EIATTR_CBANK_PARAM_SIZE
	.align		4
.L_43:
        /*2ee8*/ 	.byte	0x03, 0x19
        /*2eea*/ 	.short	0x0470


	//----- nvinfo : EIATTR_PARAM_CBANK
	.align		4
        /*2eec*/ 	.byte	0x04, 0x0a
        /*2eee*/ 	.short	(.L_45 - .L_44)
	.align		4
.L_44:
        /*2ef0*/ 	.word	index@(.nv.constant0._ZN7cutlass13device_kernelINS_4gemm6kernel13GemmUniversalIN4cute5tupleIJiiiiEEENS1_10collective13CollectiveMmaINS1_34MainloopSm90TmaGmmaWarpSpecializedILi3ENS5_IJNS4_1CILi1EEESB_SB_EEENS1_35KernelTmaWarpSpecializedCooperativeEEENS5_IJNSA_ILi256EEESF_NSA_ILi64EEEEEENS_6half_tENS5_IJlSB_lEEESI_NS5_IJSB_llEEENS4_8TiledMMAINS4_8MMA_AtomIJNS4_4SM904GMMA26MMA_64x256x16_F32F16F16_SSILNSO_5MajorE0ELSQ_1ELNSO_7ScaleInE1ELSR_1EEEEEENS4_6LayoutINS5_IJNSA_ILi2EEESB_SB_EEENS5_IJSB_NSA_ILi0EEESX_EEEEENS5_IJNS4_10UnderscoreES10_S10_EEEEENS4_13SM90_TMA_LOADENS4_14ComposedLayoutINS4_7SwizzleILi3ELi4ELi3EEENS4_18smem_ptr_flag_bitsILi16EEENSU_INS5_IJNSA_ILi8EEESG_EEENS5_IJSG_SB_EEEEEEEvNS4_8identityES13_NS14_IS16_S18_NSU_INS5_IJSG_S19_EEENS5_IJSB_SG_EEEEEEEvS1E_EENS_8epilogue10collective6detail29Sm90TmaWarpSpecializedAdapterINS1L_15DefaultEpilogueISI_SJ_SJ_NS1K_6thread17LinearCombinationISI_Li1EffLNS1P_9ScaleType4KindE0ELNS_15FloatRoundStyleE2ESI_EENS1_15EpilogueDefaultEEEEEvvEEEEvNT_6ParamsE)
        /*2ef4*/ 	.short	0x0210
        /*2ef6*/ 	.short	0x0470


	//----- nvinfo : EIATTR_SW_WAR
	.align		4
.L_45:
        /*2ef8*/ 	.byte	0x04, 0x36
        /*2efa*/ 	.short	(.L_47 - .L_46)
.L_46:
        /*2efc*/ 	.word	0x00000008
.L_47:


//--------------------- .nv.callgraph             --------------------------
	.section	.nv.callgraph,"",@"SHT_CUDA_CALLGRAPH"
	.align	4
	.sectionentsize	8
	.align		4
        /*0000*/ 	.word	0x00000000
	.align		4
        /*0004*/ 	.word	0xffffffff
	.align		4
        /*0008*/ 	.word	index@(_ZN7cutlass13device_kernelINS_4gemm6kernel13GemmUniversalIN4cute5tupleIJiiiiEEENS1_10collective13CollectiveMmaINS1_34MainloopSm90TmaGmmaWarpSpecializedILi3ENS5_IJNS4_1CILi1EEESB_SB_EEENS1_35KernelTmaWarpSpecializedCooperativeEEENS5_IJNSA_ILi256EEESF_NSA_ILi64EEEEEENS_6half_tENS5_IJlSB_lEEESI_NS5_IJSB_llEEENS4_8TiledMMAINS4_8MMA_AtomIJNS4_4SM904GMMA26MMA_64x256x16_F32F16F16_SSILNSO_5MajorE0ELSQ_1ELNSO_7ScaleInE1ELSR_1EEEEEENS4_6LayoutINS5_IJNSA_ILi2EEESB_SB_EEENS5_IJSB_NSA_ILi0EEESX_EEEEENS5_IJNS4_10UnderscoreES10_S10_EEEEENS4_13SM90_TMA_LOADENS4_14ComposedLayoutINS4_7SwizzleILi3ELi4ELi3EEENS4_18smem_ptr_flag_bitsILi16EEENSU_INS5_IJNSA_ILi8EEESG_EEENS5_IJSG_SB_EEEEEEEvNS4_8identityES13_NS14_IS16_S18_NSU_INS5_IJSG_S19_EEENS5_IJSB_SG_EEEEEEEvS1E_EENS_8epilogue10collective6detail29Sm90TmaWarpSpecializedAdapterINS1L_15DefaultEpilogueISI_SJ_SJ_NS1K_6thread17LinearCombinationISI_Li1EffLNS1P_9ScaleType4KindE0ELNS_15FloatRoundStyleE2ESI_EENS1_15EpilogueDefaultEEEEEvvEEEEvNT_6ParamsE)
	.align		4
        /*000c*/ 	.word	index@(__assertfail)
	.align		4
        /*0010*/ 	.word	0x00000000
	.align		4
        /*0014*/ 	.word	0xfffffffe
	.align		4
        /*0018*/ 	.word	0x00000000
	.align		4
        /*001c*/ 	.word	0xfffffffd
	.align		4
        /*0020*/ 	.word	0x00000000
	.align		4
        /*0024*/ 	.word	0xfffffffc


//--------------------- .nv.constant4             --------------------------
	.section	.nv.constant4,"a",@progbits
	.align	8
	.align		8
.nv.constant4:
        /*0000*/ 	.dword	__assertfail
	.align		8
        /*0008*/ 	.dword	__unnamed_1
	.align		8
        /*0010*/ 	.dword	_ZN40_INTERNAL_031ee3d0_4_k_cu_a0ddae7b_146964cuda3std3__45__cpo5beginE
	.align		8
        /*0018*/ 	.dword	_ZN40_INTERNAL_031ee3d0_4_k_cu_a0ddae7b_146964cuda3std3__45__cpo3endE
	.align		8
        /*0020*/ 	.dword	_ZN40_INTERNAL_031ee3d0_4_k_cu_a0ddae7b_146964cuda3std3__45__cpo6cbeginE
	.align		8
        /*0028*/ 	.dword	_ZN40_INTERNAL_031ee3d0_4_k_cu_a0ddae7b_146964cuda3std3__45__cpo4cendE
	.align		8
        /*0030*/ 	.dword	_ZN40_INTERNAL_031ee3d0_4_k_cu_a0ddae7b_146964cuda3std3__442_GLOBAL__N__031ee3d0_4_k_cu_a0ddae7b_146966ignoreE
	.align		8
        /*0038*/ 	.dword	_ZN40_INTERNAL_031ee3d0_4_k_cu_a0ddae7b_146964cuda3std3__419piecewise_constructE
	.align		8
        /*0040*/ 	.dword	_ZN40_INTERNAL_031ee3d0_4_k_cu_a0ddae7b_146964cuda3std3__48in_placeE
	.align		8
        /*0048*/ 	.dword	_ZN40_INTERNAL_031ee3d0_4_k_cu_a0ddae7b_146964cuda3std6ranges3__45__cpo4swapE
	.align		8
        /*0050*/ 	.dword	_ZN40_INTERNAL_031ee3d0_4_k_cu_a0ddae7b_146964cuda3std6ranges3__45__cpo9iter_moveE
	.align		8
        /*0058*/ 	.dword	_ZN40_INTERNAL_031ee3d0_4_k_cu_a0ddae7b_146964cute7productE
	.align		8
        /*0060*/ 	.dword	_ZN40_INTERNAL_031ee3d0_4_k_cu_a0ddae7b_146964cute1_E
	.align		8
        /*0068*/ 	.dword	$str$22
	.align		8
        /*0070*/ 	.dword	$str$23


//--------------------- .text._ZN7cutlass13device_kernelINS_4gemm6kernel13GemmUniversalIN4cute5tupleIJiiiiEEENS1_10collective13CollectiveMmaINS1_34MainloopSm90TmaGmmaWarpSpecializedILi3ENS5_IJNS4_1CILi1EEESB_SB_EEENS1_35KernelTmaWarpSpecializedCooperativeEEENS5_IJNSA_ILi256EEESF_NSA_ILi64EEEEEENS_6half_tENS5_IJlSB_lEEESI_NS5_IJSB_llEEENS4_8TiledMMAINS4_8MMA_AtomIJNS4_4SM904GMMA26MMA_64x256x16_F32F16F16_SSILNSO_5MajorE0ELSQ_1ELNSO_7ScaleInE1ELSR_1EEEEEENS4_6LayoutINS5_IJNSA_ILi2EEESB_SB_EEENS5_IJSB_NSA_ILi0EEESX_EEEEENS5_IJNS4_10UnderscoreES10_S10_EEEEENS4_13SM90_TMA_LOADENS4_14ComposedLayoutINS4_7SwizzleILi3ELi4ELi3EEENS4_18smem_ptr_flag_bitsILi16EEENSU_INS5_IJNSA_ILi8EEESG_EEENS5_IJSG_SB_EEEEEEEvNS4_8identityES13_NS14_IS16_S18_NSU_INS5_IJSG_S19_EEENS5_IJSB_SG_EEEEEEEvS1E_EENS_8epilogue10collective6detail29Sm90TmaWarpSpecializedAdapterINS1L_15DefaultEpilogueISI_SJ_SJ_NS1K_6thread17LinearCombinationISI_Li1EffLNS1P_9ScaleType4KindE0ELNS_15FloatRoundStyleE2ESI_EENS1_15EpilogueDefaultEEEEEvvEEEEvNT_6ParamsE --------------------------
	.section	.text._ZN7cutlass13device_kernelINS_4gemm6kernel13GemmUniversalIN4cute5tupleIJiiiiEEENS1_10collective13CollectiveMmaINS1_34MainloopSm90TmaGmmaWarpSpecializedILi3ENS5_IJNS4_1CILi1EEESB_SB_EEENS1_35KernelTmaWarpSpecializedCooperativeEEENS5_IJNSA_ILi256EEESF_NSA_ILi64EEEEEENS_6half_tENS5_IJlSB_lEEESI_NS5_IJSB_llEEENS4_8TiledMMAINS4_8MMA_AtomIJNS4_4SM904GMMA26MMA_64x256x16_F32F16F16_SSILNSO_5MajorE0ELSQ_1ELNSO_7ScaleInE1ELSR_1EEEEEENS4_6LayoutINS5_IJNSA_ILi2EEESB_SB_EEENS5_IJSB_NSA_ILi0EEESX_EEEEENS5_IJNS4_10UnderscoreES10_S10_EEEEENS4_13SM90_TMA_LOADENS4_14ComposedLayoutINS4_7SwizzleILi3ELi4ELi3EEENS4_18smem_ptr_flag_bitsILi16EEENSU_INS5_IJNSA_ILi8EEESG_EEENS5_IJSG_SB_EEEEEEEvNS4_8identityES13_NS14_IS16_S18_NSU_INS5_IJSG_S19_EEENS5_IJSB_SG_EEEEEEEvS1E_EENS_8epilogue10collective6detail29Sm90TmaWarpSpecializedAdapterINS1L_15DefaultEpilogueISI_SJ_SJ_NS1K_6thread17LinearCombinationISI_Li1EffLNS1P_9ScaleType4KindE0ELNS_15FloatRoundStyleE2ESI_EENS1_15EpilogueDefaultEEEEEvvEEEEvNT_6ParamsE,"ax",@progbits
	.align	128
.text._ZN7cutlass13device_kernelINS_4gemm6kernel13GemmUniversalIN4cute5tupleIJiiiiEEENS1_10collective13CollectiveMmaINS1_34MainloopSm90TmaGmmaWarpSpecializedILi3ENS5_IJNS4_1CILi1EEESB_SB_EEENS1_35KernelTmaWarpSpecializedCooperativeEEENS5_IJNSA_ILi256EEESF_NSA_ILi64EEEEEENS_6half_tENS5_IJlSB_lEEESI_NS5_IJSB_llEEENS4_8TiledMMAINS4_8MMA_AtomIJNS4_4SM904GMMA26MMA_64x256x16_F32F16F16_SSILNSO_5MajorE0ELSQ_1ELNSO_7ScaleInE1ELSR_1EEEEEENS4_6LayoutINS5_IJNSA_ILi2EEESB_SB_EEENS5_IJSB_NSA_ILi0EEESX_EEEEENS5_IJNS4_10UnderscoreES10_S10_EEEEENS4_13SM90_TMA_LOADENS4_14ComposedLayoutINS4_7SwizzleILi3ELi4ELi3EEENS4_18smem_ptr_flag_bitsILi16EEENSU_INS5_IJNSA_ILi8EEESG_EEENS5_IJSG_SB_EEEEEEEvNS4_8identityES13_NS14_IS16_S18_NSU_INS5_IJSG_S19_EEENS5_IJSB_SG_EEEEEEEvS1E_EENS_8epilogue10collective6detail29Sm90TmaWarpSpecializedAdapterINS1L_15DefaultEpilogueISI_SJ_SJ_NS1K_6thread17LinearCombinationISI_Li1EffLNS1P_9ScaleType4KindE0ELNS_15FloatRoundStyleE2ESI_EENS1_15EpilogueDefaultEEEEEvvEEEEvNT_6ParamsE:
        .type           _ZN7cutlass13device_kernelINS_4gemm6kernel13GemmUniversalIN4cute5tupleIJiiiiEEENS1_10collective13CollectiveMmaINS1_34MainloopSm90TmaGmmaWarpSpecializedILi3ENS5_IJNS4_1CILi1EEESB_SB_EEENS1_35KernelTmaWarpSpecializedCooperativeEEENS5_IJNSA_ILi256EEESF_NSA_ILi64EEEEEENS_6half_tENS5_IJlSB_lEEESI_NS5_IJSB_llEEENS4_8TiledMMAINS4_8MMA_AtomIJNS4_4SM904GMMA26MMA_64x256x16_F32F16F16_SSILNSO_5MajorE0ELSQ_1ELNSO_7ScaleInE1ELSR_1EEEEEENS4_6LayoutINS5_IJNSA_ILi2EEESB_SB_EEENS5_IJSB_NSA_ILi0EEESX_EEEEENS5_IJNS4_10UnderscoreES10_S10_EEEEENS4_13SM90_TMA_LOADENS4_14ComposedLayoutINS4_7SwizzleILi3ELi4ELi3EEENS4_18smem_ptr_flag_bitsILi16EEENSU_INS5_IJNSA_ILi8EEESG_EEENS5_IJSG_SB_EEEEEEEvNS4_8identityES13_NS14_IS16_S18_NSU_INS5_IJSG_S19_EEENS5_IJSB_SG_EEEEEEEvS1E_EENS_8epilogue10collective6detail29Sm90TmaWarpSpecializedAdapterINS1L_15DefaultEpilogueISI_SJ_SJ_NS1K_6thread17LinearCombinationISI_Li1EffLNS1P_9ScaleType4KindE0ELNS_15FloatRoundStyleE2ESI_EENS1_15EpilogueDefaultEEEEEvvEEEEvNT_6ParamsE,@function
        .size           _ZN7cutlass13device_kernelINS_4gemm6kernel13GemmUniversalIN4cute5tupleIJiiiiEEENS1_10collective13CollectiveMmaINS1_34MainloopSm90TmaGmmaWarpSpecializedILi3ENS5_IJNS4_1CILi1EEESB_SB_EEENS1_35KernelTmaWarpSpecializedCooperativeEEENS5_IJNSA_ILi256EEESF_NSA_ILi64EEEEEENS_6half_tENS5_IJlSB_lEEESI_NS5_IJSB_llEEENS4_8TiledMMAINS4_8MMA_AtomIJNS4_4SM904GMMA26MMA_64x256x16_F32F16F16_SSILNSO_5MajorE0ELSQ_1ELNSO_7ScaleInE1ELSR_1EEEEEENS4_6LayoutINS5_IJNSA_ILi2EEESB_SB_EEENS5_IJSB_NSA_ILi0EEESX_EEEEENS5_IJNS4_10UnderscoreES10_S10_EEEEENS4_13SM90_TMA_LOADENS4_14ComposedLayoutINS4_7SwizzleILi3ELi4ELi3EEENS4_18smem_ptr_flag_bitsILi16EEENSU_INS5_IJNSA_ILi8EEESG_EEENS5_IJSG_SB_EEEEEEEvNS4_8identityES13_NS14_IS16_S18_NSU_INS5_IJSG_S19_EEENS5_IJSB_SG_EEEEEEEvS1E_EENS_8epilogue10collective6detail29Sm90TmaWarpSpecializedAdapterINS1L_15DefaultEpilogueISI_SJ_SJ_NS1K_6thread17LinearCombinationISI_Li1EffLNS1P_9ScaleType4KindE0ELNS_15FloatRoundStyleE2ESI_EENS1_15EpilogueDefaultEEEEEvvEEEEvNT_6ParamsE,(.L_x_574 - _ZN7cutlass13device_kernelINS_4gemm6kernel13GemmUniversalIN4cute5tupleIJiiiiEEENS1_10collective13CollectiveMmaINS1_34MainloopSm90TmaGmmaWarpSpecializedILi3ENS5_IJNS4_1CILi1EEESB_SB_EEENS1_35KernelTmaWarpSpecializedCooperativeEEENS5_IJNSA_ILi256EEESF_NSA_ILi64EEEEEENS_6half_tENS5_IJlSB_lEEESI_NS5_IJSB_llEEENS4_8TiledMMAINS4_8MMA_AtomIJNS4_4SM904GMMA26MMA_64x256x16_F32F16F16_SSILNSO_5MajorE0ELSQ_1ELNSO_7ScaleInE1ELSR_1EEEEEENS4_6LayoutINS5_IJNSA_ILi2EEESB_SB_EEENS5_IJSB_NSA_ILi0EEESX_EEEEENS5_IJNS4_10UnderscoreES10_S10_EEEEENS4_13SM90_TMA_LOADENS4_14ComposedLayoutINS4_7SwizzleILi3ELi4ELi3EEENS4_18smem_ptr_flag_bitsILi16EEENSU_INS5_IJNSA_ILi8EEESG_EEENS5_IJSG_SB_EEEEEEEvNS4_8identityES13_NS14_IS16_S18_NSU_INS5_IJSG_S19_EEENS5_IJSB_SG_EEEEEEEvS1E_EENS_8epilogue10collective6detail29Sm90TmaWarpSpecializedAdapterINS1L_15DefaultEpilogueISI_SJ_SJ_NS1K_6thread17LinearCombinationISI_Li1EffLNS1P_9ScaleType4KindE0ELNS_15FloatRoundStyleE2ESI_EENS1_15EpilogueDefaultEEEEEvvEEEEvNT_6ParamsE)
        .other          _ZN7cutlass13device_kernelINS_4gemm6kernel13GemmUniversalIN4cute5tupleIJiiiiEEENS1_10collective13CollectiveMmaINS1_34MainloopSm90TmaGmmaWarpSpecializedILi3ENS5_IJNS4_1CILi1EEESB_SB_EEENS1_35KernelTmaWarpSpecializedCooperativeEEENS5_IJNSA_ILi256EEESF_NSA_ILi64EEEEEENS_6half_tENS5_IJlSB_lEEESI_NS5_IJSB_llEEENS4_8TiledMMAINS4_8MMA_AtomIJNS4_4SM904GMMA26MMA_64x256x16_F32F16F16_SSILNSO_5MajorE0ELSQ_1ELNSO_7ScaleInE1ELSR_1EEEEEENS4_6LayoutINS5_IJNSA_ILi2EEESB_SB_EEENS5_IJSB_NSA_ILi0EEESX_EEEEENS5_IJNS4_10UnderscoreES10_S10_EEEEENS4_13SM90_TMA_LOADENS4_14ComposedLayoutINS4_7SwizzleILi3ELi4ELi3EEENS4_18smem_ptr_flag_bitsILi16EEENSU_INS5_IJNSA_ILi8EEESG_EEENS5_IJSG_SB_EEEEEEEvNS4_8identityES13_NS14_IS16_S18_NSU_INS5_IJSG_S19_EEENS5_IJSB_SG_EEEEEEEvS1E_EENS_8epilogue10collective6detail29Sm90TmaWarpSpecializedAdapterINS1L_15DefaultEpilogueISI_SJ_SJ_NS1K_6thread17LinearCombinationISI_Li1EffLNS1P_9ScaleType4KindE0ELNS_15FloatRoundStyleE2ESI_EENS1_15EpilogueDefaultEEEEEvvEEEEvNT_6ParamsE,@"STO_CUDA_ENTRY STV_DEFAULT"
_ZN7cutlass13device_kernelINS_4gemm6kernel13GemmUniversalIN4cute5tupleIJiiiiEEENS1_10collective13CollectiveMmaINS1_34MainloopSm90TmaGmmaWarpSpecializedILi3ENS5_IJNS4_1CILi1EEESB_SB_EEENS1_35KernelTmaWarpSpecializedCooperativeEEENS5_IJNSA_ILi256EEESF_NSA_ILi64EEEEEENS_6half_tENS5_IJlSB_lEEESI_NS5_IJSB_llEEENS4_8TiledMMAINS4_8MMA_AtomIJNS4_4SM904GMMA26MMA_64x256x16_F32F16F16_SSILNSO_5MajorE0ELSQ_1ELNSO_7ScaleInE1ELSR_1EEEEEENS4_6LayoutINS5_IJNSA_ILi2EEESB_SB_EEENS5_IJSB_NSA_ILi0EEESX_EEEEENS5_IJNS4_10UnderscoreES10_S10_EEEEENS4_13SM90_TMA_LOADENS4_14ComposedLayoutINS4_7SwizzleILi3ELi4ELi3EEENS4_18smem_ptr_flag_bitsILi16EEENSU_INS5_IJNSA_ILi8EEESG_EEENS5_IJSG_SB_EEEEEEEvNS4_8identityES13_NS14_IS16_S18_NSU_INS5_IJSG_S19_EEENS5_IJSB_SG_EEEEEEEvS1E_EENS_8epilogue10collective6detail29Sm90TmaWarpSpecializedAdapterINS1L_15DefaultEpilogueISI_SJ_SJ_NS1K_6thread17LinearCombinationISI_Li1EffLNS1P_9ScaleType4KindE0ELNS_15FloatRoundStyleE2ESI_EENS1_15EpilogueDefaultEEEEEvvEEEEvNT_6ParamsE:
[----:B------:R-:W0:Y:S02]  /*0000*/  LDC R1, c[0x0][0x28] ;  /* 0x00000a00ff017b82 */ /* 0x000e240000000800 */
[----:B0-----:R-:W-:Y:S01]  /*0010*/  VIADD R1, R1, 0xfffff878 ;  /* 0xfffff87801017836 */ /* 0x001fe20000000000 */
[----:B------:R-:W0:Y:S01]  /*0020*/  S2R R2, SR_TID.X ;  /* 0x0000000000027919 */ /* 0x000e220000002100 */
[----:B------:R-:W-:Y:S01]  /*0030*/  ELECT P0, URZ, PT ;  /* 0x00000000003f782f */ /* 0x000fe20003800000 */
[----:B------:R-:W-:Y:S01]  /*0040*/  BSSY B0, `(.L_x_0) ;  /* 0x0000015000007945 */ /* 0x000fe20003800000 */
[--C-:B0-----:R-:W-:Y:S02]  /*0050*/  SHF.R.U32.HI R0, RZ, 0x5, R2.reuse ;  /* 0x00000005ff007819 */ /* 0x101fe40000011602 */
[----:B------:R-:W-:-:S03]  /*0060*/  SHF.R.U32.HI R160, RZ, 0x7, R2 ;  /* 0x00000007ffa07819 */ /* 0x000fc60000011602 */
[----:B------:R-:W0:Y:S04]  /*0070*/  SHFL.IDX PT, R3, R0, RZ, 0x1f ;  /* 0x00001fff00037589 */ /* 0x000e2800000e0000 */
[----:B------:R-:W1:Y:S01]  /*0080*/  SHFL.IDX PT, R2, R160, RZ, 0x1f ;  /* 0x00001fffa0027589 */ /* 0x000e6200000e0000 */
[----:B0-----:R-:W-:Y:S02]  /*0090*/  R2UR UR10, R3 ;  /* 0x00000000030a72ca */ /* 0x001fe400000e0000 */
[----:B-1----:R-:W-:-:S11]  /*00a0*/  R2UR UR5, R2 ;  /* 0x00000000020572ca */ /* 0x002fd600000e0000 */
[----:B------:R-:W-:Y:S02]  /*00b0*/  USHF.R.S32.HI UR4, URZ, 0x1f, UR10 ;  /* 0x0000001f3f047899 */ /* 0x000fe4000801140a */
[----:B------:R-:W-:Y:S02]  /*00c0*/  ISETP.NE.OR P0, PT, RZ, UR10, !P0 ;  /* 0x0000000aff007c0c */ /* 0x000fe4000c705670 */
[----:B------:R-:W-:-:S04]  /*00d0*/  ULEA.HI UR4, UR4, UR10, URZ, 0x2 ;  /* 0x0000000a04047291 */ /* 0x000fc8000f8f103f */
[----:B------:R-:W-:-:S04]  /*00e0*/  ULOP3.LUT UR4, UR4, 0xfffffffc, URZ, 0xc0, !UPT ;  /* 0xfffffffc04047892 */ /* 0x000fc8000f8ec03f */
[----:B------:R-:W-:-:S03]  /*00f0*/  UIADD3 UR10, UR10, -UR4, URZ ;  /* 0x800000040a0a7290 */ /* 0x000fc6000fffe03f */
[----:B------:R-:W-:Y:S09]  /*0100*/  @P0 BRA `(.L_x_1) ;  /* 0x0000000000200947 */ /* 0x000ff20003800000 */
[----:B------:R-:W-:Y:S02]  /*0110*/  ULDC.64 UR6, c[0x0][0x198] ;  /* 0x0000660000067ab9 */ /* 0x000fe40000000a00 */
[----:B------:R-:W-:Y:S02]  /*0120*/  UIADD3 UR8, UP0, UR6, 0xf0, URZ ;  /* 0x000000f006087890 */ /* 0x000fe4000ff1e03f */
[----:B------:R-:W-:Y:S02]  /*0130*/  UIADD3 UR6, UP1, UR6, 0x1f0, URZ ;  /* 0x000001f006067890 */ /* 0x000fe4000ff3e03f */
[----:B------:R-:W-:Y:S02]  /*0140*/  UIADD3.X UR9, URZ, UR7, URZ, UP0, !UPT ;  /* 0x000000073f097290 */ /* 0x000fe400087fe43f */
[----:B------:R-:W-:-:S07]  /*0150*/  UIADD3.X UR7, URZ, UR7, URZ, UP1, !UPT ;  /* 0x000000073f077290 */ /* 0x000fce0008ffe43f */
[----:B------:R0:W-:Y:S02]  /*0160*/  UTMACCTL.PF [UR8] ;  /* 0x00000000080079b9 */ /* 0x0001e40008040000 */
[----:B------:R0:W-:Y:S02]  /*0170*/  UTMACCTL.PF [UR6] ;  /* 0x00000000060079b9 */ /* 0x0001e40008040000 */
[----:B0-----:R-:W-:Y:S01]  /*0180*/  NOP ;  /* 0x0000000000007918 */ /* 0x001fe20000000000 */
.L_x_1:
[----:B------:R-:W-:Y:S05]  /*0190*/  BSYNC B0 ;  /* 0x0000000000007941 */ /* 0x000fea0003800000 */
.L_x_0:
[----:B------:R-:W0:Y:S01]  /*01a0*/  SHFL.IDX PT, R2, R0, RZ, 0x1f ;  /* 0x00001fff00027589 */ /* 0x000e2200000e0000 */
[----:B------:R-:W-:Y:S01]  /*01b0*/  UISETP.NE.AND UP0, UPT, UR10, 0x3, UPT ;  /* 0x000000030a00788c */ /* 0x000fe2000bf05270 */
[----:B------:R-:W-:Y:S01]  /*01c0*/  ISETP.NE.AND P1, PT, RZ, UR5, PT ;  /* 0x00000005ff007c0c */ /* 0x000fe2000bf25270 */
[----:B------:R-:W-:Y:S02]  /*01d0*/  UIADD3 UR18, UR5, -0x1, URZ ;  /* 0xffffffff05127890 */ /* 0x000fe4000fffe03f */
[----:B------:R-:W-:Y:S02]  /*01e0*/  UISETP.EQ.OR UP0, UPT, UR10, URZ, !UP0 ;  /* 0x0000003f0a00728c */ /* 0x000fe4000c702670 */
[----:B------:R-:W-:Y:S02]  /*01f0*/  UISETP.GE.U32.AND UP1, UPT, UR18, 0x2, UPT ;  /* 0x000000021200788c */ /* 0x000fe4000bf26070 */
[----:B------:R-:W-:-:S04]  /*0200*/  UISETP.EQ.AND UP0, UPT, UR5, URZ, UP0 ;  /* 0x0000003f0500728c */ /* 0x000fc80008702270 */
[----:B------:R-:W-:-:S04]  /*0210*/  USEL UR37, URZ, 0x1, !UP0 ;  /* 0x000000013f257887 */ /* 0x000fc8000c000000 */
[----:B------:R-:W-:Y:S01]  /*0220*/  USEL UR37, UR37, 0x2, UP1 ;  /* 0x0000000225257887 */ /* 0x000fe20008800000 */
[----:B0-----:R-:W-:-:S13]  /*0230*/  ISETP.NE.AND P0, PT, R2, RZ, PT ;  /* 0x000000ff0200720c */ /* 0x001fda0003f05270 */
[----:B------:R-:W-:Y:S05]  /*0240*/  @P0 BRA `(.L_x_2) ;  /* 0x0000000000500947 */ /* 0x000fea0003800000 */
[----:B------:R-:W0:Y:S01]  /*0250*/  S2UR UR8, SR_CgaCtaId ;  /* 0x00000000000879c3 */ /* 0x000e220000008800 */
[----:B------:R-:W-:Y:S01]  /*0260*/  UMOV UR4, 0x400 ;  /* 0x0000040000047882 */ /* 0x000fe20000000000 */
[----:B------:R-:W-:Y:S01]  /*0270*/  UMOV UR5, 0x1 ;  /* 0x0000000100057882 */ /* 0x000fe20000000000 */
[----:B------:R-:W-:Y:S01]  /*0280*/  UMOV UR6, 0x100 ;  /* 0x0000010000067882 */ /* 0x000fe20000000000 */
[----:B------:R-:W-:Y:S01]  /*0290*/  ELECT P0, URZ, PT ;  /* 0x00000000003f782f */ /* 0x000fe20003800000 */
[----:B------:R-:W-:-:S04]  /*02a0*/  UIADD3 UR6, -UR6, 0x100000, URZ ;  /* 0x0010000006067890 */ /* 0x000fc8000fffe13f */
[----:B------:R-:W-:Y:S02]  /*02b0*/  USHF.L.U32 UR7, UR6, 0xb, URZ ;  /* 0x0000000b06077899 */ /* 0x000fe4000800063f */
[----:B------:R-:W-:Y:S02]  /*02c0*/  USHF.L.U32 UR6, UR6, 0x1, URZ ;  /* 0x0000000106067899 */ /* 0x000fe4000800063f */
[----:B0-----:R-:W-:Y:S02]  /*02d0*/  ULEA UR8, UR8, UR4, 0x18 ;  /* 0x0000000408087291 */ /* 0x001fe4000f8ec03f */
[----:B------:R-:W-:-:S04]  /*02e0*/  UIADD3 UR4, -UR5, 0x100000, URZ ;  /* 0x0010000005047890 */ /* 0x000fc8000fffe13f */
[----:B------:R-:W-:Y:S02]  /*02f0*/  USHF.L.U32 UR5, UR4, 0xb, URZ ;  /* 0x0000000b04057899 */ /* 0x000fe4000800063f */
[----:B------:R-:W-:Y:S01]  /*0300*/  USHF.L.U32 UR4, UR4, 0x1, URZ ;  /* 0x0000000104047899 */ /* 0x000fe2000800063f */
[----:B------:R-:W0:Y:S11]  /*0310*/  FENCE.VIEW.ASYNC.S ;  /* 0x00000000000073c6 */ /* 0x000e360000000000 */
[----:B0-----:R0:W1:Y:S01]  /*0320*/  SYNCS.EXCH.64 URZ, [UR8], UR4 ;  /* 0x00000004083f75b2 */ /* 0x0010620008000100 */
[----:B------:R0:W2:Y:S01]  /*0330*/  SYNCS.EXCH.64 URZ, [UR8+0x18], UR6 ;  /* 0x00001806083f75b2 */ /* 0x0000a20008000100 */
[----:B------:R0:W3:Y:S01]  /*0340*/  SYNCS.EXCH.64 URZ, [UR8+0x8], UR4 ;  /* 0x00000804083f75b2 */ /* 0x0000e20008000100 */
[----:B------:R0:W4:Y:S01]  /*0350*/  SYNCS.EXCH.64 URZ, [UR8+0x20], UR6 ;  /* 0x00002006083f75b2 */ /* 0x0001220008000100 */
[----:B------:R0:W0:Y:S01]  /*0360*/  SYNCS.EXCH.64 URZ, [UR8+0x10], UR4 ;  /* 0x00001004083f75b2 */ /* 0x0000220008000100 */
[----:B------:R0:W0:Y:S01]  /*0370*/  SYNCS.EXCH.64 URZ, [UR8+0x28], UR6 ;  /* 0x00002806083f75b2 */ /* 0x0000220008000100 */
[----:B------:R-:W-:Y:S01]  /*0380*/  NOP ;  /* 0x0000000000007918 */ /* 0x000fe20000000000 */
.L_x_2:
[----:B------:R-:W5:Y:S01]  /*0390*/  SHFL.IDX PT, R0, R0, RZ, 0x1f ;  /* 0x00001fff00007589 */ /* 0x000f6200000e0000 */
[----:B------:R-:W-:Y:S01]  /*03a0*/  ELECT P0, URZ, PT ;  /* 0x00000000003f782f */ /* 0x000fe20003800000 */
[----:B------:R-:W1:Y:S01]  /*03b0*/  S2UR UR17, SR_CTAID.Y ;  /* 0x00000000001179c3 */ /* 0x000e620000002600 */
[----:B0-----:R-:W-:Y:S01]  /*03c0*/  ULDC UR5, c[0x0][0x65c] ;  /* 0x0001970000057ab9 */ /* 0x001fe20000000800 */
[----:B------:R-:W-:Y:S01]  /*03d0*/  UMOV UR12, 0x20 ;  /* 0x00000020000c7882 */ /* 0x000fe20000000000 */
[----:B------:R-:W-:Y:S01]  /*03e0*/  UISETP.NE.AND UP2, UPT, UR5, 0x1, UPT ;  /* 0x000000010500788c */ /* 0x000fe2000bf45270 */
[----:B------:R-:W-:Y:S01]  /*03f0*/  NOP ;  /* 0x0000000000007918 */ /* 0x000fe20000000000 */
[----:B------:R-:W-:Y:S02]  /*0400*/  NOP ;  /* 0x0000000000007918 */ /* 0x000fe40000000000 */
[----:B------:R-:W-:Y:S01]  /*0410*/  UP2UR UR38, UPR, URZ, 0x4 ;  /* 0x000000043f267883 */ /* 0x000fe20008000000 */
[----:B------:R-:W0:Y:S01]  /*0420*/  S2UR UR4, SR_CTAID.X ;  /* 0x00000000000479c3 */ /* 0x000e220000002500 */
[----:B------:R-:W-:-:S02]  /*0430*/  PLOP3.LUT P2, PT, PT, PT, UP2, 0x80, 0x0 ;  /* 0x000000000000781c */ /* 0x000fc40003f4f028 */
[----:B------:R-:W-:Y:S02]  /*0440*/  PLOP3.LUT P4, PT, PT, PT, UP2, 0x80, 0x0 ;  /* 0x000000000000781c */ /* 0x000fe40003f8f028 */
[----:B------:R-:W-:Y:S01]  /*0450*/  PLOP3.LUT P3, PT, PT, PT, UP2, 0x80, 0x0 ;  /* 0x000000000000781c */ /* 0x000fe20003f6f028 */
[----:B------:R-:W-:Y:S01]  /*0460*/  @UP2 ULDC UR14, c[0x0][0x10] ;  /* 0x00000400000e2ab9 */ /* 0x000fe20000000800 */
[----:B------:R-:W-:Y:S01]  /*0470*/  @UP2 UMOV UR9, URZ ;  /* 0x0000003f00092c82 */ /* 0x000fe20008000000 */
[----:B------:R-:W-:Y:S01]  /*0480*/  @!UP2 ULDC UR11, c[0x0][0xc] ;  /* 0x00000300000baab9 */ /* 0x000fe20000000800 */
[----:B-----5:R-:W-:Y:S01]  /*0490*/  ISETP.NE.OR P0, PT, R0, RZ, !P0 ;  /* 0x000000ff0000720c */ /* 0x020fe20004705670 */
[----:B-1----:R-:W-:Y:S02]  /*04a0*/  @UP2 UMOV UR7, UR17 ;  /* 0x0000001100072c82 */ /* 0x002fe40008000000 */
[----:B------:R-:W-:Y:S01]  /*04b0*/  @UP2 UMOV UR8, UR7 ;  /* 0x0000000700082c82 */ /* 0x000fe20008000000 */
[----:B------:R-:W-:Y:S01]  /*04c0*/  @!UP2 UMOV UR7, UR17 ;  /* 0x000000110007ac82 */ /* 0x000fe20008000000 */
[----:B0-----:R-:W-:-:S08]  /*04d0*/  @UP2 UIMAD.WIDE.U32 UR14, UR4, UR14, UR8 ;  /* 0x0000000e040e22a5 */ /* 0x001fd0000f8e0008 */
[----:B------:R-:W-:Y:S01]  /*04e0*/  VOTEU.ALL UP0, P0 ;  /* 0x00000000003f7886 */ /* 0x000fe20000000000 */
[----:B------:R-:W-:Y:S01]  /*04f0*/  VOTEU.ALL UP1, P0 ;  /* 0x00000000003f7886 */ /* 0x000fe20000020000 */
[----:B------:R-:W-:-:S03]  /*0500*/  IMAD.U32 R2, RZ, RZ, UR14 ;  /* 0x0000000eff027e24 */ /* 0x000fc6000f8e00ff */
[----:B------:R-:W0:Y:S01]  /*0510*/  @!UP0 S2UR UR6, SR_CgaCtaId ;  /* 0x00000000000689c3 */ /* 0x000e220000008800 */
[----:B------:R-:W-:Y:S01]  /*0520*/  @!UP0 UMOV UR5, 0x400 ;  /* 0x0000040000058882 */ /* 0x000fe20000000000 */
[----:B------:R-:W-:-:S04]  /*0530*/  @!UP0 UIADD3 UR12, -UR12, 0x100000, URZ ;  /* 0x001000000c0c8890 */ /* 0x000fc8000fffe13f */
[----:B------:R-:W-:Y:S02]  /*0540*/  @!UP0 USHF.L.U32 UR13, UR12, 0xb, URZ ;  /* 0x0000000b0c0d8899 */ /* 0x000fe4000800063f */
[----:B------:R-:W-:Y:S01]  /*0550*/  @!UP0 USHF.L.U32 UR12, UR12, 0x1, URZ ;  /* 0x000000010c0c8899 */ /* 0x000fe2000800063f */
[----:B------:R-:W-:Y:S01]  /*0560*/  IMAD.U32 R3, RZ, RZ, UR15 ;  /* 0x0000000fff037e24 */ /* 0x000fe2000f8e00ff */
[----:B0-----:R-:W-:Y:S01]  /*0570*/  @!UP0 ULEA UR16, UR6, UR5, 0x18 ;  /* 0x0000000506108291 */ /* 0x001fe2000f8ec03f */
[----:B------:R-:W-:Y:S01]  /*0580*/  VOTEU.ALL UP0, P0 ;  /* 0x00000000003f7886 */ /* 0x000fe20000000000 */
[----:B------:R-:W-:Y:S01]  /*0590*/  PLOP3.LUT P0, PT, PT, PT, UP2, 0x80, 0x0 ;  /* 0x000000000000781c */ /* 0x000fe20003f0f028 */
[----:B------:R-:W-:Y:S01]  /*05a0*/  UMOV UR5, URZ ;  /* 0x0000003f00057c82 */ /* 0x000fe20008000000 */
[----:B------:R-:W-:Y:S01]  /*05b0*/  @UP2 UMOV UR6, URZ ;  /* 0x0000003f00062c82 */ /* 0x000fe20008000000 */
[----:B------:R-:W-:Y:S02]  /*05c0*/  @!UP2 UIMAD.WIDE.U32 UR8, UR11, UR7, UR4 ;  /* 0x000000070b08a2a5 */ /* 0x000fe4000f8e0004 */
[----:B------:R-:W-:-:S04]  /*05d0*/  @UP2 UIADD3 UR6, UR15, UR6, URZ ;  /* 0x000000060f062290 */ /* 0x000fc8000fffe03f */
[----:B------:R-:W-:Y:S01]  /*05e0*/  IMAD.U32 R5, RZ, RZ, UR9 ;  /* 0x00000009ff057e24 */ /* 0x000fe2000f8e00ff */
[----:B------:R-:W0:Y:S02]  /*05f0*/  FENCE.VIEW.ASYNC.S ;  /* 0x00000000000073c6 */ /* 0x000e240000000000 */
[----:B0-----:R0:W2:Y:S01]  /*0600*/  @!UP0 SYNCS.EXCH.64 URZ, [UR16+0x40], UR12 ;  /* 0x0000400c103f85b2 */ /* 0x0010a20008000100 */
[----:B------:R-:W-:Y:S01]  /*0610*/  @P2 IMAD.U32 R6, RZ, RZ, UR6 ;  /* 0x00000006ff062e24 */ /* 0x000fe2000f8e00ff */
[----:B------:R-:W-:Y:S01]  /*0620*/  MOV R4, UR8 ;  /* 0x0000000800047c02 */ /* 0x000fe20008000f00 */
[----:B------:R-:W-:Y:S01]  /*0630*/  @!P4 IMAD.MOV.U32 R6, RZ, RZ, R5 ;  /* 0x000000ffff06c224 */ /* 0x000fe200078e0005 */
[----:B------:R-:W-:Y:S01]  /*0640*/  @P0 MOV R7, R2 ;  /* 0x0000000200070202 */ /* 0x000fe20000000f00 */
[----:B------:R-:W-:Y:S02]  /*0650*/  IMAD.U32 R2, RZ, RZ, UR8 ;  /* 0x00000008ff027e24 */ /* 0x000fe4000f8e00ff */
[----:B------:R-:W-:Y:S01]  /*0660*/  IMAD.U32 R3, RZ, RZ, UR9 ;  /* 0x00000009ff037e24 */ /* 0x000fe2000f8e00ff */
[----:B------:R0:W-:Y:S01]  /*0670*/  STL [R1+0x200], R6 ;  /* 0x0002000601007387 */ /* 0x0001e20000100800 */
[----:B------:R-:W-:-:S05]  /*0680*/  @!P3 IMAD.MOV.U32 R7, RZ, RZ, R2 ;  /* 0x000000ffff07b224 */ /* 0x000fca00078e0002 */
[----:B------:R0:W-:Y:S01]  /*0690*/  STL [R1+0x204], R7 ;  /* 0x0002040701007387 */ /* 0x0001e20000100800 */
[----:B------:R0:W2:Y:S01]  /*06a0*/  @!UP1 SYNCS.EXCH.64 URZ, [UR16+0x48], UR12 ;  /* 0x0000480c103f95b2 */ /* 0x0000a20008000100 */
[----:B------:R-:W-:Y:S01]  /*06b0*/  NOP ;  /* 0x0000000000007918 */ /* 0x000fe20000000000 */
[----:B--234-:R-:W-:Y:S06]  /*06c0*/  BAR.SYNC.DEFER_BLOCKING 0x0 ;  /* 0x0000000000007b1d */ /* 0x01cfec0000010000 */
[----:B------:R-:W-:Y:S05]  /*06d0*/  @!P1 BRA `(.L_x_3) ;  /* 0x0000019800109947 */ /* 0x000fea0003800000 */
[----:B------:R-:W-:-:S06]  /*06e0*/  UISETP.GT.U32.AND UP0, UPT, UR18, 0x1, UPT ;  /* 0x000000011200788c */ /* 0x000fcc000bf04070 */
[----:B------:R-:W-:-:S13]  /*06f0*/  PLOP3.LUT P0, PT, PT, PT, UP0, 0x80, 0x0 ;  /* 0x000000000000781c */ /* 0x000fda0003f0f008 */
[----:B0-----:R-:W-:Y:S05]  /*0700*/  @P0 EXIT ;  /* 0x000000000000094d */ /* 0x001fea0003800000 */
[----:B------:R-:W-:Y:S01]  /*0710*/  ULDC.64 UR8, c[0x0][0x650] ;  /* 0x0001940000087ab9 */ /* 0x000fe20000000a00 */
[----:B------:R-:W-:Y:S01]  /*0720*/  UMOV UR42, 0xffffffff ;  /* 0xffffffff002a7882 */ /* 0x000fe20000000000 */
[----:B------:R-:W-:Y:S01]  /*0730*/  ISETP.GE.U32.AND P0, PT, R7, UR8, PT ;  /* 0x0000000807007c0c */ /* 0x000fe2000bf06070 */
[----:B------:R-:W-:Y:S01]  /*0740*/  UMOV UR43, 0xffffffff ;  /* 0xffffffff002b7882 */ /* 0x000fe20000000000 */
[----:B------:R-:W-:Y:S01]  /*0750*/  UMOV UR44, 0xffffffff ;  /* 0xffffffff002c7882 */ /* 0x000fe20000000000 */
[----:B------:R-:W-:Y:S02]  /*0760*/  PRMT R0, RZ, 0x7610, R0 ;  /* 0x00007610ff007816 */ /* 0x000fe40000000000 */
[----:B------:R-:W-:-:S13]  /*0770*/  ISETP.GE.U32.AND.EX P0, PT, R6, UR9, PT, P0 ;  /* 0x0000000906007c0c */ /* 0x000fda000bf06100 */
[----:B------:R-:W-:Y:S05]  /*0780*/  @P0 BRA `(.L_x_4) ;  /* 0x0000000400800947 */ /* 0x000fea0003800000 */
[----:B------:R-:W-:Y:S01]  /*0790*/  I2FP.F32.U32 R0, UR4 ;  /* 0x0000000400007c45 */ /* 0x000fe20008201000 */
[----:B------:R-:W-:Y:S01]  /*07a0*/  ULDC.64 UR16, c[0x0][0x628] ;  /* 0x00018a0000107ab9 */ /* 0x000fe20000000a00 */
[----:B------:R-:W-:Y:S01]  /*07b0*/  ULDC UR6, c[0x0][0x150] ;  /* 0x0000540000067ab9 */ /* 0x000fe20000000800 */
[----:B------:R-:W-:Y:S01]  /*07c0*/  ISETP.NE.U32.AND P0, PT, RZ, UR16, PT ;  /* 0x00000010ff007c0c */ /* 0x000fe2000bf05070 */
[----:B------:R-:W-:Y:S01]  /*07d0*/  ULDC UR15, c[0x0][0x630] ;  /* 0x00018c00000f7ab9 */ /* 0x000fe20000000800 */
[----:B------:R-:W-:Y:S01]  /*07e0*/  FMUL R0, R0, UR6 ;  /* 0x0000000600007c20 */ /* 0x000fe20008400000 */
[----:B------:R-:W-:Y:S01]  /*07f0*/  R2UR UR18, R7 ;  /* 0x00000000071272ca */ /* 0x000fe200000e0000 */
[----:B------:R-:W-:Y:S01]  /*0800*/  ULDC UR20, c[0x0][0x154] ;  /* 0x0000550000147ab9 */ /* 0x000fe20000000800 */
[----:B------:R-:W-:Y:S01]  /*0810*/  ISETP.NE.AND.EX P0, PT, RZ, UR17, PT, P0 ;  /* 0x00000011ff007c0c */ /* 0x000fe2000bf05300 */
[----:B------:R0:W1:Y:S01]  /*0820*/  F2I.U32.TRUNC.NTZ R2, R0 ;  /* 0x0000000000027305 */ /* 0x000062000020f000 */
[----:B------:R-:W-:-:S02]  /*0830*/  R2UR UR19, R6 ;  /* 0x00000000061372ca */ /* 0x000fc400000e0000 */
[----:B------:R-:W-:Y:S02]  /*0840*/  R2UR UR8, R7 ;  /* 0x00000000070872ca */ /* 0x000fe400000e0000 */
[----:B------:R-:W-:-:S07]  /*0850*/  R2UR UR9, R6 ;  /* 0x00000000060972ca */ /* 0x000fce00000e0000 */
[----:B0-----:R-:W-:Y:S08]  /*0860*/  @!P0 BRA `(.L_x_5) ;  /* 0x0000000000308947 */ /* 0x001ff00003800000 */
[----:B------:R-:W-:Y:S01]  /*0870*/  R2UR UR8, R7 ;  /* 0x00000000070872ca */ /* 0x000fe200000e0000 */
[----:B------:R-:W-:Y:S01]  /*0880*/  ULDC UR6, c[0x0][0x634] ;  /* 0x00018d0000067ab9 */ /* 0x000fe20000000800 */
[----:B------:R-:W-:-:S11]  /*0890*/  R2UR UR14, R6 ;  /* 0x00000000060e72ca */ /* 0x000fd600000e0000 */
[----:B------:R-:W-:-:S04]  /*08a0*/  UIADD3 UR6, UP0, UR8, UR6, URZ ;  /* 0x0000000608067290 */ /* 0x000fc8000ff1e03f */
[----:B------:R-:W-:-:S04]  /*08b0*/  UIADD3.X UR14, URZ, UR14, URZ, UP0, !UPT ;  /* 0x0000000e3f0e7290 */ /* 0x000fc800087fe43f */
[----:B------:R-:W-:-:S04]  /*08c0*/  UIMAD.WIDE.U32 UR8, UR14, UR16, URZ ;  /* 0x000000100e0872a5 */ /* 0x000fc8000f8e003f */
[----:B------:R-:W-:Y:S02]  /*08d0*/  UIMAD.WIDE.U32 UR10, UP0, UR6, UR17, UR8 ;  /* 0x00000011060a72a5 */ /* 0x000fe4000f800008 */
[----:B------:R-:W-:Y:S02]  /*08e0*/  UIMAD.WIDE.U32 UR8, UR6, UR16, URZ ;  /* 0x00000010060872a5 */ /* 0x000fe4000f8e003f */
[----:B------:R-:W-:Y:S02]  /*08f0*/  UIADD3.X UR13, URZ, URZ, URZ, UP0, !UPT ;  /* 0x0000003f3f0d7290 */ /* 0x000fe400087fe43f */
[----:B------:R-:W-:Y:S01]  /*0900*/  UIADD3 URZ, UP0, UR9, UR10, URZ ;  /* 0x0000000a093f7290 */ /* 0x000fe2000ff1e03f */
[----:B------:R-:W-:-:S03]  /*0910*/  UMOV UR12, UR11 ;  /* 0x0000000b000c7c82 */ /* 0x000fc60008000000 */
[----:B------:R-:W-:-:S12]  /*0920*/  UIMAD.WIDE.U32.X UR8, UR14, UR17, UR12, UP0 ;  /* 0x000000110e0872a5 */ /* 0x000fd800080e040c */
.L_x_5:
[----:B------:R-:W-:Y:S01]  /*0930*/  USHF.R.U64 UR44, UR8, UR15, UR9 ;  /* 0x0000000f082c7299 */ /* 0x000fe20008001209 */
[----:B------:R-:W-:Y:S01]  /*0940*/  I2FP.F32.U32 R0, UR7 ;  /* 0x0000000700007c45 */ /* 0x000fe20008201000 */
[----:B------:R-:W-:Y:S01]  /*0950*/  USHF.R.U32.HI UR5, URZ, UR15, UR9 ;  /* 0x0000000f3f057299 */ /* 0x000fe20008011609 */
[----:B-1----:R-:W-:Y:S01]  /*0960*/  R2UR UR12, R2 ;  /* 0x00000000020c72ca */ /* 0x002fe200000e0000 */
[----:B------:R-:W-:Y:S02]  /*0970*/  UIADD3 UR6, UP0, URZ, -UR44, URZ ;  /* 0x8000002c3f067290 */ /* 0x000fe4000ff1e03f */
[----:B------:R-:W-:Y:S01]  /*0980*/  FMUL R0, R0, UR20 ;  /* 0x0000001400007c20 */ /* 0x000fe20008400000 */
[----:B------:R-:W-:Y:S01]  /*0990*/  ULDC.64 UR8, c[0x0][0x620] ;  /* 0x0001880000087ab9 */ /* 0x000fe20000000a00 */
[----:B------:R-:W-:Y:S01]  /*09a0*/  UIADD3.X UR5, URZ, ~UR5, URZ, UP0, !UPT ;  /* 0x800000053f057290 */ /* 0x000fe200087fe43f */
[----:B------:R-:W-:Y:S01]  /*09b0*/  UMOV UR10, UR18 ;  /* 0x00000012000a7c82 */ /* 0x000fe20008000000 */
[----:B------:R-:W-:-:S02]  /*09c0*/  UMOV UR11, UR19 ;  /* 0x00000013000b7c82 */ /* 0x000fc40008000000 */
[----:B------:R-:W-:Y:S01]  /*09d0*/  UIMAD UR5, UR5, UR8, URZ ;  /* 0x00000008050572a4 */ /* 0x000fe2000f8e023f */
[----:B------:R-:W0:Y:S01]  /*09e0*/  F2I.U32.TRUNC.NTZ R0, R0 ;  /* 0x0000000000007305 */ /* 0x000e22000020f000 */
[----:B------:R-:W-:Y:S02]  /*09f0*/  UIMAD.WIDE.U32 UR10, UR6, UR8, UR10 ;  /* 0x00000008060a72a5 */ /* 0x000fe4000f8e000a */
[----:B------:R-:W-:Y:S01]  /*0a00*/  UIMAD UR6, UR6, UR9, UR5 ;  /* 0x00000009060672a4 */ /* 0x000fe2000f8e0205 */
[----:B------:R-:W-:Y:S01]  /*0a10*/  ULDC UR21, c[0x0][0x658] ;  /* 0x0001960000157ab9 */ /* 0x000fe20000000800 */
[----:B------:R-:W-:Y:S02]  /*0a20*/  UMOV UR19, 0xffffffff ;  /* 0xffffffff00137882 */ /* 0x000fe40000000000 */
[----:B------:R-:W-:Y:S01]  /*0a30*/  UIADD3 UR6, UR11, UR6, URZ ;  /* 0x000000060b067290 */ /* 0x000fe2000fffe03f */
[----:B------:R-:W-:Y:S01]  /*0a40*/  ULDC UR15, c[0x0][0x618] ;  /* 0x00018600000f7ab9 */ /* 0x000fe20000000800 */
[----:B------:R-:W-:Y:S01]  /*0a50*/  ULDC.64 UR8, c[0x0][0x640] ;  /* 0x0001900000087ab9 */ /* 0x000fe20000000a00 */
[----:B------:R-:W-:Y:S01]  /*0a60*/  USHF.L.U32 UR11, UR19, UR21, URZ ;  /* 0x00000015130b7299 */ /* 0x000fe2000800063f */
[----:B------:R-:W-:Y:S01]  /*0a70*/  ISETP.NE.U32.AND P0, PT, RZ, UR8, PT ;  /* 0x00000008ff007c0c */ /* 0x000fe2000bf05070 */
[----:B------:R-:W-:-:S02]  /*0a80*/  USHF.R.U64 UR19, UR10, UR15, UR6 ;  /* 0x0000000f0a137299 */ /* 0x000fc40008001206 */
[----:B------:R-:W-:Y:S01]  /*0a90*/  USHF.R.U32.HI UR10, URZ, UR15, UR6 ;  /* 0x0000000f3f0a7299 */ /* 0x000fe20008011606 */
[----:B0-----:R-:W-:Y:S01]  /*0aa0*/  R2UR UR14, R0 ;  /* 0x00000000000e72ca */ /* 0x001fe200000e0000 */
[----:B------:R-:W-:Y:S01]  /*0ab0*/  ULDC UR17, c[0x0][0x608] ;  /* 0x0001820000117ab9 */ /* 0x000fe20000000800 */
[----:B------:R-:W-:Y:S01]  /*0ac0*/  ISETP.NE.AND.EX P0, PT, RZ, UR9, PT, P0 ;  /* 0x00000009ff007c0c */ /* 0x000fe2000bf05300 */
[----:B------:R-:W-:Y:S02]  /*0ad0*/  USHF.R.U64 UR23, UR19, UR17, UR10 ;  /* 0x0000001113177299 */ /* 0x000fe4000800120a */
[----:B------:R-:W-:Y:S01]  /*0ae0*/  USHF.R.U32.HI UR10, URZ, UR17, UR10 ;  /* 0x000000113f0a7299 */ /* 0x000fe2000801160a */
[----:B------:R-:W-:Y:S01]  /*0af0*/  UMOV UR16, 0x1 ;  /* 0x0000000100107882 */ /* 0x000fe20000000000 */
[----:B------:R-:W-:Y:S02]  /*0b00*/  UIADD3 UR12, -UR12, URZ, URZ ;  /* 0x0000003f0c0c7290 */ /* 0x000fe4000fffe13f */
[----:B------:R-:W-:-:S02]  /*0b10*/  USHF.R.U64 UR24, UR23, UR21, UR10 ;  /* 0x0000001517187299 */ /* 0x000fc4000800120a */
[----:B------:R-:W-:Y:S01]  /*0b20*/  USHF.L.U32 UR6, UR16, UR21, URZ ;  /* 0x0000001510067299 */ /* 0x000fe2000800063f */
[----:B------:R-:W-:Y:S01]  /*0b30*/  ULDC UR13, c[0x0][0x144] ;  /* 0x00005100000d7ab9 */ /* 0x000fe20000000800 */
[----:B------:R-:W-:Y:S01]  /*0b40*/  ULDC UR5, c[0x0][0x600] ;  /* 0x0001800000057ab9 */ /* 0x000fe20000000800 */
[----:B------:R-:W-:Y:S02]  /*0b50*/  ULOP3.LUT UR16, URZ, UR11, URZ, 0x33, !UPT ;  /* 0x0000000b3f107292 */ /* 0x000fe4000f8e333f */
[----:B------:R-:W-:Y:S02]  /*0b60*/  USHF.R.U32.HI UR11, URZ, UR21, UR10 ;  /* 0x000000153f0b7299 */ /* 0x000fe4000801160a */
[----:B------:R-:W-:Y:S02]  /*0b70*/  UIADD3 UR18, UR5, -0x1, URZ ;  /* 0xffffffff05127890 */ /* 0x000fe4000fffe03f */
[----:B------:R-:W-:Y:S02]  /*0b80*/  UIADD3 UR20, -UR14, URZ, URZ ;  /* 0x0000003f0e147290 */ /* 0x000fe4000fffe13f */
[----:B------:R-:W-:Y:S01]  /*0b90*/  UIMAD UR4, UR13, UR12, UR4 ;  /* 0x0000000c0d0472a4 */ /* 0x000fe2000f8e0204 */
[----:B------:R-:W-:Y:S01]  /*0ba0*/  ULDC UR25, c[0x0][0x148] ;  /* 0x0000520000197ab9 */ /* 0x000fe20000000800 */
[----:B------:R-:W-:Y:S01]  /*0bb0*/  ULDC UR21, c[0x0][0x648] ;  /* 0x0001920000157ab9 */ /* 0x000fe20000000800 */
[----:B------:R-:W-:Y:S01]  /*0bc0*/  ULDC UR22, c[0x0][0x638] ;  /* 0x00018e0000167ab9 */ /* 0x000fe20000000800 */
[----:B------:R-:W-:Y:S01]  /*0bd0*/  UMOV UR10, UR24 ;  /* 0x00000018000a7c82 */ /* 0x000fe20008000000 */
[----:B------:R-:W-:Y:S07]  /*0be0*/  @!P0 BRA `(.L_x_6) ;  /* 0x0000000000308947 */ /* 0x000fee0003800000 */
[----:B------:R-:W-:Y:S02]  /*0bf0*/  ULDC UR14, c[0x0][0x64c] ;  /* 0x00019300000e7ab9 */ /* 0x000fe40000000800 */
        /* <DEDUP_REMOVED lines=8> */
[----:B------:R-:W-:-:S07]  /*0c80*/  UIMAD.WIDE.U32.X UR8, UR17, UR9, UR14, UP0 ;  /* 0x00000009110872a5 */ /* 0x000fce00080e040e */
[----:B------:R-:W-:Y:S01]  /*0c90*/  UMOV UR10, UR8 ;  /* 0x00000008000a7c82 */ /* 0x000fe20008000000 */
[----:B------:R-:W-:-:S05]  /*0ca0*/  UMOV UR11, UR9 ;  /* 0x00000009000b7c82 */ /* 0x000fca0008000000 */
.L_x_6:
[----:B------:R-:W-:Y:S01]  /*0cb0*/  UISETP.NE.AND UP0, UPT, UR38, URZ, UPT ;  /* 0x0000003f2600728c */ /* 0x000fe2000bf05270 */
[----:B------:R-:W-:Y:S01]  /*0cc0*/  MOV R0, 0x1 ;  /* 0x0000000100007802 */ /* 0x000fe20000000f00 */
[----:B------:R-:W-:Y:S02]  /*0cd0*/  USHF.R.U64 UR8, UR10, UR21, UR11 ;  /* 0x000000150a087299 */ /* 0x000fe4000800120b */
[----:B------:R-:W-:Y:S02]  /*0ce0*/  ULOP3.LUT UR16, UR23, UR16, URZ, 0xc0, !UPT ;  /* 0x0000001017107292 */ /* 0x000fe4000f8ec03f */
[----:B------:R-:W-:Y:S02]  /*0cf0*/  ULOP3.LUT UR18, UR19, UR18, URZ, 0xc0, !UPT ;  /* 0x0000001213127292 */ /* 0x000fe4000f8ec03f */
[----:B------:R-:W-:-:S03]  /*0d00*/  UIMAD UR16, UR6, UR8, UR16 ;  /* 0x00000008061072a4 */ /* 0x000fc6000f8e0210 */
[----:B------:R-:W-:Y:S02]  /*0d10*/  @UP0 UIMAD UR4, UR25, UR20, UR7 ;  /* 0x00000014190402a4 */ /* 0x000fe4000f8e0207 */
[----:B------:R-:W-:-:S04]  /*0d20*/  UIADD3 UR7, -UR8, URZ, URZ ;  /* 0x0000003f08077290 */ /* 0x000fc8000fffe13f */
[----:B------:R-:W-:-:S03]  /*0d30*/  UIMAD UR6, UR7, UR22, UR24 ;  /* 0x00000016070672a4 */ /* 0x000fc6000f8e0218 */
[----:B------:R-:W-:Y:S01]  /*0d40*/  ULDC UR7, c[0x0][0x610] ;  /* 0x0001840000077ab9 */ /* 0x000fe20000000800 */
[----:B------:R-:W-:Y:S02]  /*0d50*/  UIMAD UR6, UR6, UR5, UR18 ;  /* 0x00000005060672a4 */ /* 0x000fe4000f8e0212 */
[----:B------:R-:W-:-:S04]  /*0d60*/  UIMAD UR4, UR16, UR7, UR4 ;  /* 0x00000007100472a4 */ /* 0x000fc8000f8e0204 */
[----:B------:R-:W-:Y:S02]  /*0d70*/  USEL UR43, UR6, UR4, !UP0 ;  /* 0x00000004062b7287 */ /* 0x000fe4000c000000 */
[----:B------:R-:W-:-:S12]  /*0d80*/  USEL UR42, UR4, UR6, !UP0 ;  /* 0x00000006042a7287 */ /* 0x000fd8000c000000 */
.L_x_4:
[----:B------:R-:W-:-:S08]  /*0d90*/  NOP ;  /* 0x0000000000007918 */ /* 0x000fd00000000000 */
[----:B------:R-:W0:Y:S02]  /*0da0*/  USETMAXREG.TRY_ALLOC.CTAPOOL UP0, 0xf0 ;  /* 0x000000f0000079c8 */ /* 0x000e240008000600 */
[----:B0-----:R-:W-:-:S13]  /*0db0*/  PLOP3.LUT P0, PT, PT, PT, UP0, 0x80, 0x0 ;  /* 0x000000000000781c */ /* 0x001fda0003f0f008 */
[----:B------:R-:W-:Y:S05]  /*0dc0*/  @!P0 BRA `(.L_x_4) ;  /* 0xfffffffc00f08947 */ /* 0x000fea000383ffff */
[----:B------:R-:W-:Y:S01]  /*0dd0*/  ULDC.64 UR4, c[0x0][0x598] ;  /* 0x0001660000047ab9 */ /* 0x000fe20000000a00 */
[----:B------:R-:W-:Y:S01]  /*0de0*/  ULDC.64 UR40, c[0x0][0x208] ;  /* 0x0000820000287ab9 */ /* 0x000fe20000000a00 */
[----:B------:R-:W-:-:S04]  /*0df0*/  ISETP.NE.U32.AND P0, PT, RZ, UR4, PT ;  /* 0x00000004ff007c0c */ /* 0x000fc8000bf05070 */
[----:B------:R-:W-:-:S13]  /*0e00*/  ISETP.NE.AND.EX P0, PT, RZ, UR5, PT, P0 ;  /* 0x00000005ff007c0c */ /* 0x000fda000bf05300 */
[----:B------:R-:W-:Y:S05]  /*0e10*/  @!P0 BRA `(.L_x_7) ;  /* 0x00000000001c8947 */ /* 0x000fea0003800000 */
[----:B------:R-:W0:Y:S02]  /*0e20*/  LDC.64 R2, c[0x0][0x598] ;  /* 0x00016600ff027b82 */ /* 0x000e240000000a00 */
[----:B0-----:R-:W2:Y:S02]  /*0e30*/  LDG.E.64 R2, desc[UR40][R2.64] ;  /* 0x0000002802027981 */ /* 0x001ea4000c1e1b00 */
[----:B--2---:R-:W-:-:S04]  /*0e40*/  ISETP.NE.U32.AND P0, PT, R2, RZ, PT ;  /* 0x000000ff0200720c */ /* 0x004fc80003f05070 */
[----:B------:R-:W-:-:S13]  /*0e50*/  ISETP.NE.AND.EX P0, PT, R3, RZ, PT, P0 ;  /* 0x000000ff0300720c */ /* 0x000fda0003f05300 */
[----:B------:R-:W-:Y:S05]  /*0e60*/  @!P0 BRA `(.L_x_7) ;  /* 0x0000000000088947 */ /* 0x000fea0003800000 */
[----:B------:R0:W5:Y:S01]  /*0e70*/  LD.E R2, desc[UR40][R2.64] ;  /* 0x0000002802027980 */ /* 0x000162000c101900 */
[----:B------:R-:W-:Y:S05]  /*0e80*/  BRA `(.L_x_8) ;  /* 0x0000000000247947 */ /* 0x000fea0003800000 */
.L_x_7:
[----:B------:R-:W-:Y:S02]  /*0e90*/  ULDC.64 UR4, c[0x0][0x588] ;  /* 0x0001620000047ab9 */ /* 0x000fe40000000a00 */
[----:B------:R-:W-:-:S04]  /*0ea0*/  ISETP.NE.U32.AND P0, PT, RZ, UR4, PT ;  /* 0x00000004ff007c0c */ /* 0x000fc8000bf05070 */
[----:B------:R-:W-:-:S13]  /*0eb0*/  ISETP.NE.AND.EX P0, PT, RZ, UR5, PT, P0 ;  /* 0x00000005ff007c0c */ /* 0x000fda000bf05300 */
[----:B------:R-:W-:Y:S05]  /*0ec0*/  @!P0 BRA `(.L_x_9) ;  /* 0x00000000000c8947 */ /* 0x000fea0003800000 */
[----:B------:R-:W0:Y:S02]  /*0ed0*/  LDC.64 R2, c[0x0][0x588] ;  /* 0x00016200ff027b82 */ /* 0x000e240000000a00 */
[----:B0-----:R1:W5:Y:S01]  /*0ee0*/  LDG.E R2, desc[UR40][R2.64] ;  /* 0x0000002802027981 */ /* 0x001362000c1e1900 */
[----:B------:R-:W-:Y:S05]  /*0ef0*/  BRA `(.L_x_8) ;  /* 0x0000000000087947 */ /* 0x000fea0003800000 */
.L_x_9:
[----:B------:R-:W-:Y:S02]  /*0f00*/  ULDC UR4, c[0x0][0x580] ;  /* 0x0001600000047ab9 */ /* 0x000fe40000000800 */
[----:B------:R-:W-:-:S07]  /*0f10*/  IMAD.U32 R2, RZ, RZ, UR4 ;  /* 0x00000004ff027e24 */ /* 0x000fce000f8e00ff */
.L_x_8:
[----:B------:R-:W-:Y:S02]  /*0f20*/  ULDC.64 UR4, c[0x0][0x5a0] ;  /* 0x0001680000047ab9 */ /* 0x000fe40000000a00 */
[----:B------:R-:W-:-:S04]  /*0f30*/  ISETP.NE.U32.AND P0, PT, RZ, UR4, PT ;  /* 0x00000004ff007c0c */ /* 0x000fc8000bf05070 */
[----:B------:R-:W-:-:S13]  /*0f40*/  ISETP.NE.AND.EX P0, PT, RZ, UR5, PT, P0 ;  /* 0x00000005ff007c0c */ /* 0x000fda000bf05300 */
[----:B------:R-:W-:Y:S05]  /*0f50*/  @!P0 BRA `(.L_x_10) ;  /* 0x00000000001c8947 */ /* 0x000fea0003800000 */
[----:B------:R-:W2:Y:S02]  /*0f60*/  LDC.64 R4, c[0x0][0x5a0] ;  /* 0x00016800ff047b82 */ /* 0x000ea40000000a00 */
[----:B--2---:R-:W2:Y:S02]  /*0f70*/  LDG.E.64 R4, desc[UR40][R4.64] ;  /* 0x0000002804047981 */ /* 0x004ea4000c1e1b00 */
[----:B--2---:R-:W-:-:S04]  /*0f80*/  ISETP.NE.U32.AND P0, PT, R4, RZ, PT ;  /* 0x000000ff0400720c */ /* 0x004fc80003f05070 */
[----:B------:R-:W-:-:S13]  /*0f90*/  ISETP.NE.AND.EX P0, PT, R5, RZ, PT, P0 ;  /* 0x000000ff0500720c */ /* 0x000fda0003f05300 */
[----:B------:R-:W-:Y:S05]  /*0fa0*/  @!P0 BRA `(.L_x_10) ;  /* 0x0000000000088947 */ /* 0x000fea0003800000 */
[----:B------:R2:W5:Y:S01]  /*0fb0*/  LD.E R16, desc[UR40][R4.64] ;  /* 0x0000002804107980 */ /* 0x000562000c101900 */
[----:B------:R-:W-:Y:S05]  /*0fc0*/  BRA `(.L_x_11) ;  /* 0x0000000000247947 */ /* 0x000fea0003800000 */
.L_x_10:
[----:B------:R-:W-:Y:S02]  /*0fd0*/  ULDC.64 UR4, c[0x0][0x590] ;  /* 0x0001640000047ab9 */ /* 0x000fe40000000a00 */
[----:B------:R-:W-:-:S04]  /*0fe0*/  ISETP.NE.U32.AND P0, PT, RZ, UR4, PT ;  /* 0x00000004ff007c0c */ /* 0x000fc8000bf05070 */
[----:B------:R-:W-:-:S13]  /*0ff0*/  ISETP.NE.AND.EX P0, PT, RZ, UR5, PT, P0 ;  /* 0x00000005ff007c0c */ /* 0x000fda000bf05300 */
[----:B------:R-:W-:Y:S05]  /*1000*/  @!P0 BRA `(.L_x_12) ;  /* 0x00000000000c8947 */ /* 0x000fea0003800000 */
[----:B------:R-:W2:Y:S02]  /*1010*/  LDC.64 R16, c[0x0][0x590] ;  /* 0x00016400ff107b82 */ /* 0x000ea40000000a00 */
[----:B--2---:R3:W5:Y:S01]  /*1020*/  LDG.E R16, desc[UR40][R16.64] ;  /* 0x0000002810107981 */ /* 0x004762000c1e1900 */
[----:B------:R-:W-:Y:S05]  /*1030*/  BRA `(.L_x_11) ;  /* 0x0000000000087947 */ /* 0x000fea0003800000 */
.L_x_12:
[----:B------:R-:W-:Y:S02]  /*1040*/  ULDC UR4, c[0x0][0x584] ;  /* 0x0001610000047ab9 */ /* 0x000fe40000000800 */
[----:B------:R-:W-:-:S07]  /*1050*/  IMAD.U32 R16, RZ, RZ, UR4 ;  /* 0x00000004ff107e24 */ /* 0x000fce000f8e00ff */
.L_x_11:
[----:B------:R-:W-:-:S13]  /*1060*/  LOP3.LUT P0, RZ, R0, 0xff, RZ, 0xc0, !PT ;  /* 0x000000ff00ff7812 */ /* 0x000fda000780c0ff */
[----:B------:R-:W-:Y:S05]  /*1070*/  @!P0 EXIT ;  /* 0x000000000000894d */ /* 0x000fea0003800000 */
[----:B------:R-:W-:Y:S01]  /*1080*/  ULDC UR4, c[0x0][0x28c] ;  /* 0x0000a30000047ab9 */ /* 0x000fe20000000800 */
[----:B------:R-:W-:Y:S01]  /*1090*/  UMOV UR36, URZ ;  /* 0x0000003f00247c82 */ /* 0x000fe20008000000 */
[----:B------:R-:W-:Y:S01]  /*10a0*/  UIADD3 UR4, UR4, 0x3f, URZ ;  /* 0x0000003f04047890 */ /* 0x000fe2000fffe03f */
[----:B------:R-:W-:-:S03]  /*10b0*/  UMOV UR39, URZ ;  /* 0x0000003f00277c82 */ /* 0x000fc60008000000 */
[----:B------:R-:W-:-:S04]  /*10c0*/  USHF.R.S32.HI UR5, URZ, 0x1f, UR4 ;  /* 0x0000001f3f057899 */ /* 0x000fc80008011404 */
[----:B------:R-:W-:-:S04]  /*10d0*/  ULEA.HI UR5, UR5, UR4, URZ, 0x6 ;  /* 0x0000000405057291 */ /* 0x000fc8000f8f303f */
[----:B------:R-:W-:-:S12]  /*10e0*/  USHF.R.S32.HI UR45, URZ, 0x6, UR5 ;  /* 0x000000063f2d7899 */ /* 0x000fd80008011405 */
.L_x_540:
[----:B------:R-:W4:Y:S01]  /*10f0*/  S2R R0, SR_TID.X ;  /* 0x0000000000007919 */ /* 0x000f220000002100 */
[----:B------:R-:W0:Y:S01]  /*1100*/  S2UR UR6, SR_CgaCtaId ;  /* 0x00000000000679c3 */ /* 0x000e220000008800 */
[----:B------:R-:W-:Y:S02]  /*1110*/  UMOV UR46, 0x400 ;  /* 0x00000400002e7882 */ /* 0x000fe40000000000 */
[----:B0-----:R-:W-:Y:S01]  /*1120*/  ULEA UR46, UR6, UR46, 0x18 ;  /* 0x0000002e062e7291 */ /* 0x001fe2000f8ec03f */
[----:B----4-:R-:W-:-:S04]  /*1130*/  LOP3.LUT R0, R0, 0x80, RZ, 0xc0, !PT ;  /* 0x0000008000007812 */ /* 0x010fc800078ec0ff */
[----:B------:R-:W-:-:S06]  /*1140*/  SHF.R.U32.HI R0, RZ, 0x7, R0 ;  /* 0x00000007ff007819 */ /* 0x000fcc0000011600 */
[----:B------:R-:W0:Y:S02]  /*1150*/  SHFL.IDX PT, R0, R0, RZ, 0x1f ;  /* 0x00001fff00007589 */ /* 0x000e2400000e0000 */
[----:B0-----:R-:W-:-:S13]  /*1160*/  R2UR UR4, R0 ;  /* 0x00000000000472ca */ /* 0x001fda00000e0000 */
[----:B------:R-:W-:-:S04]  /*1170*/  ULEA.HI UR5, UR4, UR4, URZ, 0x1 ;  /* 0x0000000404057291 */ /* 0x000fc8000f8f083f */
[----:B------:R-:W-:-:S04]  /*1180*/  ULOP3.LUT UR5, UR5, 0x7fffe, URZ, 0xc0, !UPT ;  /* 0x0007fffe05057892 */ /* 0x000fc8000f8ec03f */
[----:B------:R-:W-:-:S03]  /*1190*/  UIADD3 UR5, UR4, -UR5, URZ ;  /* 0x8000000504057290 */ /* 0x000fc6000fffe03f */
[----:B------:R-:W-:Y:S01]  /*11a0*/  ULDC UR4, c[0x0][0x28c] ;  /* 0x0000a30000047ab9 */ /* 0x000fe20000000800 */
[----:B------:R-:W-:Y:S01]  /*11b0*/  ULEA UR5, UR5, UR46, 0xd ;  /* 0x0000002e05057291 */ /* 0x000fe2000f8e683f */
[----:B------:R-:W-:-:S03]  /*11c0*/  ISETP.LT.AND P0, PT, RZ, UR4, PT ;  /* 0x00000004ff007c0c */ /* 0x000fc6000bf01270 */
[----:B------:R-:W-:-:S04]  /*11d0*/  UIADD3 UR5, UR5, 0x100, URZ ;  /* 0x0000010005057890 */ /* 0x000fc8000fffe03f */
[----:B------:R-:W-:-:S04]  /*11e0*/  USHF.R.U32.HI UR5, URZ, 0x4, UR5 ;  /* 0x000000043f057899 */ /* 0x000fc80008011605 */
[----:B------:R-:W-:Y:S02]  /*11f0*/  ULOP3.LUT UR47, UR5, 0x3fff, URZ, 0xc0, !UPT ;  /* 0x00003fff052f7892 */ /* 0x000fe4000f8ec03f */
[----:B-1-3--:R-:W-:Y:S10]  /*1200*/  @P0 BRA `(.L_x_13) ;  /* 0x0000000000400947 */ /* 0x00aff40003800000 */
[----:B------:R-:W-:Y:S01]  /*1210*/  MOV R0, 0x0 ;  /* 0x0000000000007802 */ /* 0x000fe20000000f00 */
[----:B------:R-:W-:Y:S01]  /*1220*/  ULDC.64 UR4, c[0x4][0x68] ;  /* 0x01001a0000047ab9 */ /* 0x000fe20000000a00 */
[----:B------:R-:W-:Y:S01]  /*1230*/  ULDC.64 UR6, c[0x4][0x8] ;  /* 0x0100020000067ab9 */ /* 0x000fe20000000a00 */
[----:B--2---:R-:W-:Y:S01]  /*1240*/  IMAD.U32 R4, RZ, RZ, UR4 ;  /* 0x00000004ff047e24 */ /* 0x004fe2000f8e00ff */
[----:B------:R0:W2:Y:S01]  /*1250*/  LDC.64 R14, c[0x4][R0] ;  /* 0x01000000000e7b82 */ /* 0x0000a20000000a00 */
[----:B------:R-:W-:Y:S01]  /*1260*/  MOV R5, UR5 ;  /* 0x0000000500057c02 */ /* 0x000fe20008000f00 */
[----:B------:R-:W-:Y:S01]  /*1270*/  ULDC.64 UR4, c[0x4][0x70] ;  /* 0x01001c0000047ab9 */ /* 0x000fe20000000a00 */
[----:B------:R-:W-:Y:S01]  /*1280*/  IMAD.U32 R10, RZ, RZ, UR6 ;  /* 0x00000006ff0a7e24 */ /* 0x000fe2000f8e00ff */
[----:B------:R-:W-:Y:S01]  /*1290*/  MOV R11, UR7 ;  /* 0x00000007000b7c02 */ /* 0x000fe20008000f00 */
[----:B------:R-:W-:Y:S02]  /*12a0*/  IMAD.U32 R6, RZ, RZ, UR4 ;  /* 0x00000004ff067e24 */ /* 0x000fe4000f8e00ff */
[----:B------:R-:W-:-:S02]  /*12b0*/  IMAD.U32 R7, RZ, RZ, UR5 ;  /* 0x00000005ff077e24 */ /* 0x000fc4000f8e00ff */
[----:B------:R-:W-:Y:S02]  /*12c0*/  IMAD.MOV.U32 R8, RZ, RZ, 0x1e1 ;  /* 0x000001e1ff087424 */ /* 0x000fe400078e00ff */
[----:B------:R-:W-:Y:S02]  /*12d0*/  IMAD.MOV.U32 R12, RZ, RZ, 0x1 ;  /* 0x00000001ff0c7424 */ /* 0x000fe400078e00ff */
[----:B0-----:R-:W-:-:S07]  /*12e0*/  IMAD.MOV.U32 R13, RZ, RZ, RZ ;  /* 0x000000ffff0d7224 */ /* 0x001fce00078e00ff */
[----:B------:R-:W-:-:S07]  /*12f0*/  LEPC R20, `(.L_x_13) ;  /* 0x000000001014794e */ /* 0x000fce0000000000 */
[----:B-123-5:R-:W-:Y:S05]  /*1300*/  CALL.ABS.NOINC R14 ;  /* 0x000000000e007343 */ /* 0x02efea0003c00000 */
.L_x_13:
[----:B------:R-:W-:-:S06]  /*1310*/  ULOP3.LUT UR4, UR37, 0x1, URZ, 0xfc, !UPT ;  /* 0x0000000125047892 */ /* 0x000fcc000f8efc3f */
[----:B------:R-:W-:-:S04]  /*1320*/  MOV R0, UR4 ;  /* 0x0000000400007c02 */ /* 0x000fc80008000f00 */
[----:B------:R-:W-:-:S13]  /*1330*/  ISETP.NE.AND P0, PT, R0, 0x3, PT ;  /* 0x000000030000780c */ /* 0x000fda0003f05270 */
[----:B------:R-:W-:Y:S05]  /*1340*/  @!P0 BRA `(.L_x_14) ;  /* 0x0000000000048947 */ /* 0x000fea0003800000 */
[----:B------:R-:W-:Y:S01]  /*1350*/  BPT.TRAP 0x1 ;  /* 0x000000040000795c */ /* 0x000fe20000300000 */
.L_x_14:
[----:B-1----:R-:W-:Y:S02]  /*1360*/  IMAD.U32 R3, RZ, RZ, UR39 ;  /* 0x00000027ff037e24 */ /* 0x002fe4000f8e00ff */
[----:B------:R-:W-:-:S03]  /*1370*/  IMAD.U32 R0, RZ, RZ, UR36 ;  /* 0x00000024ff007e24 */ /* 0x000fc6000f8e00ff */
[----:B------:R-:W-:Y:S02]  /*1380*/  LEA R3, R3, UR46, 0x3 ;  /* 0x0000002e03037c11 */ /* 0x000fe4000f8e18ff */
[----:B------:R-:W-:-:S04]  /*1390*/  SHF.L.U32 R0, R0, 0x1f, RZ ;  /* 0x0000001f00007819 */ /* 0x000fc800000006ff */
[----:B------:R0:W1:Y:S01]  /*13a0*/  SYNCS.PHASECHK.TRANS64.TRYWAIT P1, [R3+URZ], R0 ;  /* 0x00000000030075a7 */ /* 0x000062000802017f */
[----:B------:R-:W-:Y:S05]  /*13b0*/  @!P0 BRA `(.L_x_15) ;  /* 0x0000000000048947 */ /* 0x000fea0003800000 */
[----:B------:R-:W-:Y:S01]  /*13c0*/  BPT.TRAP 0x1 ;  /* 0x000000040000795c */ /* 0x000fe20000300000 */
.L_x_15:
[----:B-1----:R-:W-:Y:S05]  /*13d0*/  @P1 BRA `(.L_x_16) ;  /* 0x0000000000081947 */ /* 0x002fea0003800000 */
[----:B------:R-:W1:Y:S02]  /*13e0*/  SYNCS.PHASECHK.TRANS64.TRYWAIT P1, [R3+URZ], R0 ;  /* 0x00000000030075a7 */ /* 0x000e64000802017f */
[----:B-1----:R-:W-:Y:S05]  /*13f0*/  @!P1 BRA `(.L_x_17) ;  /* 0x000001a000f49947 */ /* 0x002fea0003800000 */
.L_x_16:
[----:B------:R-:W-:-:S04]  /*1400*/  UISETP.LT.AND UP0, UPT, UR45, 0x1, UPT ;  /* 0x000000012d00788c */ /* 0x000fc8000bf01270 */
[----:B------:R-:W-:-:S04]  /*1410*/  USEL UR4, UR45, 0x1, UP0 ;  /* 0x000000012d047887 */ /* 0x000fc80008000000 */
[----:B------:R-:W-:-:S06]  /*1420*/  UIADD3 UR4, UR45, -UR4, URZ ;  /* 0x800000042d047290 */ /* 0x000fcc000fffe03f */
[----:B01----:R-:W-:Y:S01]  /*1430*/  IMAD.U32 R0, RZ, RZ, UR4 ;  /* 0x00000004ff007e24 */ /* 0x003fe2000f8e00ff */
[----:B------:R-:W-:Y:S01]  /*1440*/  MOV R3, UR4 ;  /* 0x0000000400037c02 */ /* 0x000fe20008000f00 */
[----:B------:R-:W-:Y:S05]  /*1450*/  WARPSYNC.ALL ;  /* 0x0000000000007948 */ /* 0x000fea0003800000 */
[----:B------:R-:W-:Y:S01]  /*1460*/  ISETP.GE.AND P1, PT, R0, 0x1, PT ;  /* 0x000000010000780c */ /* 0x000fe20003f26270 */
[----:B------:R-:W-:Y:S01]  /*1470*/  UIADD3 UR46, UR46, 0x18100, URZ ;  /* 0x000181002e2e7890 */ /* 0x000fe2000fffe03f */
[----:B------:R-:W-:Y:S01]  /*1480*/  WARPGROUP.ARRIVE ;  /* 0x00000000000079c5 */ /* 0x000fe20000000000 */
[----:B------:R-:W-:Y:S01]  /*1490*/  ULOP3.LUT UR4, UR47, 0x10000, URZ, 0xfc, !UPT ;  /* 0x000100002f047892 */ /* 0x000fe2000f8efc3f */
[----:B-----5:R-:W-:Y:S01]  /*14a0*/  STL [R1+0x2c4], R16 ;  /* 0x0002c41001007387 */ /* 0x020fe20000100800 */
[----:B------:R-:W-:-:S02]  /*14b0*/  USHF.R.U32.HI UR46, URZ, 0x4, UR46 ;  /* 0x000000043f2e7899 */ /* 0x000fc4000801162e */
[----:B------:R-:W-:Y:S01]  /*14c0*/  ULEA UR6, UR39, UR4, 0xb ;  /* 0x0000000427067291 */ /* 0x000fe2000f8e583f */
[----:B------:R0:W-:Y:S01]  /*14d0*/  STL [R1+0x2c0], R3 ;  /* 0x0002c00301007387 */ /* 0x0001e20000100800 */
[----:B------:R-:W-:Y:S01]  /*14e0*/  ULOP3.LUT UR5, UR46, 0x3fff, URZ, 0xc0, !UPT ;  /* 0x00003fff2e057892 */ /* 0x000fe2000f8ec03f */
[----:B------:R-:W-:Y:S01]  /*14f0*/  UMOV UR9, 0x40000040 ;  /* 0x4000004000097882 */ /* 0x000fe20000000000 */
[----:B------:R-:W-:Y:S02]  /*1500*/  UMOV UR11, 0x40000040 ;  /* 0x40000040000b7882 */ /* 0x000fe40000000000 */
[----:B------:R-:W-:Y:S01]  /*1510*/  ULOP3.LUT UR5, UR5, 0x2000000, URZ, 0xfc, !UPT ;  /* 0x0200000005057892 */ /* 0x000fe2000f8efc3f */
[----:B------:R1:W-:Y:S01]  /*1520*/  STL [R1+0x2bc], R2 ;  /* 0x0002bc0201007387 */ /* 0x0003e20000100800 */
[----:B------:R-:W-:Y:S02]  /*1530*/  UMOV UR8, UR6 ;  /* 0x0000000600087c82 */ /* 0x000fe40008000000 */
[----:B------:R-:W-:-:S07]  /*1540*/  ULEA UR7, UR39, UR5, 0xb ;  /* 0x0000000527077291 */ /* 0x000fce000f8e583f */
[----:B------:R-:W-:Y:S02]  /*1550*/  UMOV UR10, UR7 ;  /* 0x00000007000a7c82 */ /* 0x000fe40008000000 */
[----:B------:R-:W-:Y:S01]  /*1560*/  HGMMA.64x256x16.F32 R24, gdesc[UR8].tnspB, RZ, !UPT, gsb0 ;  /* 0x43e00000081879f0 */ /* 0x000fe2000c0008ff */
[----:B------:R-:W-:Y:S01]  /*1570*/  UIADD3 UR8, UR6, 0x400, URZ ;  /* 0x0000040006087890 */ /* 0x000fe2000fffe03f */
[----:B------:R-:W-:Y:S01]  /*1580*/  UMOV UR9, 0x40000040 ;  /* 0x4000004000097882 */ /* 0x000fe20000000000 */
[----:B------:R-:W-:Y:S02]  /*1590*/  WARPGROUP.DEPBAR.LE gsb0, 0x0 ;  /* 0x00008000000079c5 */ /* 0x000fe40000010000 */
[----:B------:R-:W-:Y:S01]  /*15a0*/  STL.64 [R1], R24 ;  /* 0x0000001801007387 */ /* 0x000fe20000100a00 */
[----:B------:R-:W-:Y:S01]  /*15b0*/  IMAD.MOV.U32 R235, RZ, RZ, R46 ;  /* 0x000000ffffeb7224 */ /* 0x000fe200078e002e */
[----:B------:R-:W-:Y:S01]  /*15c0*/  MOV R232, R49 ;  /* 0x0000003100e87202 */ /* 0x000fe20000000f00 */
[----:B------:R-:W-:Y:S01]  /*15d0*/  IMAD.MOV.U32 R234, RZ, RZ, R47 ;  /* 0x000000ffffea7224 */ /* 0x000fe200078e002f */
[----:B------:R-:W-:Y:S01]  /*15e0*/  STL.64 [R1+0x8], R26 ;  /* 0x0000081a01007387 */ /* 0x000fe20000100a00 */
        /* <DEDUP_REMOVED lines=65> */
[----:B0-----:R-:W-:Y:S01]  /*1a00*/  MOV R3, R149 ;  /* 0x0000009500037202 */ /* 0x001fe20000000f00 */
[----:B------:R-:W-:Y:S01]  /*1a10*/  IMAD.MOV.U32 R176, RZ, RZ, R92 ;  /* 0x000000ffffb07224 */ /* 0x000fe200078e005c */
[----:B------:R0:W-:Y:S01]  /*1a20*/  STL.64 [R1+0x50], R44 ;  /* 0x0000502c01007387 */ /* 0x0001e20000100a00 */
[----:B------:R-:W-:-:S02]  /*1a30*/  IMAD.MOV.U32 R178, RZ, RZ, R94 ;  /* 0x000000ffffb27224 */ /* 0x000fc400078e005e */
[----:B------:R-:W-:Y:S01]  /*1a40*/  IMAD.MOV.U32 R179, RZ, RZ, R95 ;  /* 0x000000ffffb37224 */ /* 0x000fe200078e005f */
[----:B------:R-:W-:Y:S01]  /*1a50*/  STL [R1+0x578], R160 ;  /* 0x000578a001007387 */ /* 0x000fe20000100800 */
[----:B------:R-:W-:Y:S02]  /*1a60*/  IMAD.MOV.U32 R180, RZ, RZ, R96 ;  /* 0x000000ffffb47224 */ /* 0x000fe400078e0060 */
[----:B------:R-:W-:Y:S02]  /*1a70*/  IMAD.MOV.U32 R182, RZ, RZ, R98 ;  /* 0x000000ffffb67224 */ /* 0x000fe400078e0062 */
[----:B------:R-:W-:Y:S02]  /*1a80*/  IMAD.MOV.U32 R183, RZ, RZ, R99 ;  /* 0x000000ffffb77224 */ /* 0x000fe400078e0063 */
[----:B------:R-:W-:Y:S02]  /*1a90*/  IMAD.MOV.U32 R184, RZ, RZ, R100 ;  /* 0x000000ffffb87224 */ /* 0x000fe400078e0064 */
[----:B------:R-:W-:-:S02]  /*1aa0*/  IMAD.MOV.U32 R186, RZ, RZ, R102 ;  /* 0x000000ffffba7224 */ /* 0x000fc400078e0066 */
[----:B------:R-:W-:Y:S02]  /*1ab0*/  IMAD.MOV.U32 R187, RZ, RZ, R103 ;  /* 0x000000ffffbb7224 */ /* 0x000fe400078e0067 */
        /* <DEDUP_REMOVED lines=23> */
[----:B---3--:R-:W-:Y:S02]  /*1c30*/  IMAD.MOV.U32 R17, RZ, RZ, R135 ;  /* 0x000000ffff117224 */ /* 0x008fe400078e0087 */
        /* <DEDUP_REMOVED lines=8> */
[----:B--2---:R-:W-:Y:S02]  /*1cc0*/  IMAD.MOV.U32 R5, RZ, RZ, R147 ;  /* 0x000000ffff057224 */ /* 0x004fe400078e0093 */
[----:B------:R-:W-:Y:S02]  /*1cd0*/  IMAD.MOV.U32 R4, RZ, RZ, R148 ;  /* 0x000000ffff047224 */ /* 0x000fe400078e0094 */
[----:B-1----:R-:W-:-:S02]  /*1ce0*/  IMAD.MOV.U32 R2, RZ, RZ, R150 ;  /* 0x000000ffff027224 */ /* 0x002fc400078e0096 */
[----:B------:R-:W-:Y:S02]  /*1cf0*/  IMAD.MOV.U32 R0, RZ, RZ, R151 ;  /* 0x000000ffff007224 */ /* 0x000fe400078e0097 */
[----:B0-----:R-:W-:-:S06]  /*1d00*/  WARPGROUP.ARRIVE ;  /* 0x00000000000079c5 */ /* 0x001fcc0000000000 */
[----:B------:R-:W-:Y:S03]  /*1d10*/  HGMMA.64x256x16.F32 R24, gdesc[UR8].tnspB, RZ, !UPT, gsb0 ;  /* 0x43e00000081879f0 */ /* 0x000fe6000c0008ff */
[----:B------:R-:W-:Y:S02]  /*1d20*/  WARPGROUP.DEPBAR.LE gsb0, 0x0 ;  /* 0x00008000000079c5 */ /* 0x000fe40000010000 */
[----:B------:R-:W-:Y:S04]  /*1d30*/  STL.64 [R1+0x570], R150 ;  /* 0x0005709601007387 */ /* 0x000fe80000100a00 */
        /* <DEDUP_REMOVED lines=20> */
[----:B------:R0:W-:Y:S04]  /*1e80*/  STL.64 [R1+0x4c8], R108 ;  /* 0x0004c86c01007387 */ /* 0x0001e80000100a00 */
[----:B0-----:R-:W2:Y:S04]  /*1e90*/  LDL.LU R108, [R1] ;  /* 0x00000000016c7983 */ /* 0x001ea80000300800 */
[----:B------:R-:W2:Y:S04]  /*1ea0*/  LDL.LU R109, [R1+0x4] ;  /* 0x00000400016d7983 */ /* 0x000ea80000300800 */
        /* <DEDUP_REMOVED lines=19> */
[----:B------:R-:W2:Y:S01]  /*1fe0*/  LDL.LU R129, [R1+0x54] ;  /* 0x0000540001817983 */ /* 0x000ea20000300800 */
        /* <DEDUP_REMOVED lines=21> */
[----:B------:R-:W-:Y:S01]  /*2140*/  UIADD3 UR8, UR6, 0x2, URZ ;  /* 0x0000000206087890 */ /* 0x000fe2000fffe03f */
[----:B------:R-:W-:Y:S01]  /*2150*/  IMAD.MOV.U32 R145, RZ, RZ, R220 ;  /* 0x000000ffff917224 */ /* 0x000fe200078e00dc */
[----:B------:R-:W-:Y:S01]  /*2160*/  UIADD3 UR10, UR7, 0x80, URZ ;  /* 0x00000080070a7890 */ /* 0x000fe2000fffe03f */
[----:B------:R-:W-:Y:S01]  /*2170*/  IMAD.MOV.U32 R146, RZ, RZ, R219 ;  /* 0x000000ffff927224 */ /* 0x000fe200078e00db */
[----:B------:R-:W-:Y:S01]  /*2180*/  MOV R219, R17 ;  /* 0x0000001100db7202 */ /* 0x000fe20000000f00 */
[----:B------:R-:W-:Y:S01]  /*2190*/  IMAD.MOV.U32 R148, RZ, RZ, R217 ;  /* 0x000000ffff947224 */ /* 0x000fe200078e00d9 */
[----:B------:R-:W-:Y:S01]  /*21a0*/  UMOV UR9, 0x40000040 ;  /* 0x4000004000097882 */ /* 0x000fe20000000000 */
[----:B------:R-:W-:Y:S01]  /*21b0*/  IMAD.MOV.U32 R149, RZ, RZ, R216 ;  /* 0x000000ffff957224 */ /* 0x000fe200078e00d8 */
[----:B------:R-:W-:Y:S01]  /*21c0*/  UMOV UR11, 0x40000040 ;  /* 0x40000040000b7882 */ /* 0x000fe20000000000 */
[----:B------:R-:W-:Y:S01]  /*21d0*/  IMAD.MOV.U32 R150, RZ, RZ, R215 ;  /* 0x000000ffff967224 */ /* 0x000fe200078e00d7 */
[----:B------:R-:W-:Y:S01]  /*21e0*/  MOV R215, R21 ;  /* 0x0000001500d77202 */ /* 0x000fe20000000f00 */
        /* <DEDUP_REMOVED lines=17> */
[----:B------:R-:W-:-:S06]  /*2300*/  IMAD.MOV.U32 R234, RZ, RZ, R2 ;  /* 0x000000ffffea7224 */ /* 0x000fcc00078e0002 */
[----:B--2---:R-:W-:-:S06]  /*2310*/  WARPGROUP.ARRIVE ;  /* 0x00000000000079c5 */ /* 0x004fcc0000000000 */
[----:B------:R-:W-:Y:S03]  /*2320*/  HGMMA.64x256x16.F32 R108, gdesc[UR8].tnspB, R108, gsb0 ;  /* 0x43e00000086c79f0 */ /* 0x000fe6000800086c */
[----:B------:R-:W-:Y:S02]  /*2330*/  WARPGROUP.DEPBAR.LE gsb0, 0x0 ;  /* 0x00008000000079c5 */ /* 0x000fe40000010000 */
[----:B------:R-:W-:Y:S04]  /*2340*/  STL.64 [R1], R108 ;  /* 0x0000006c01007387 */ /* 0x000fe80000100a00 */
        /* <DEDUP_REMOVED lines=63> */
[----:B0-----:R-:W2:Y:S04]  /*2740*/  LDL.LU R160, [R1+0x578] ;  /* 0x0005780001a07983 */ /* 0x001ea80000300800 */
[----:B------:R-:W3:Y:S04]  /*2750*/  LDL.LU.64 R150, [R1+0x570] ;  /* 0x0005700001967983 */ /* 0x000ee80000300a00 */
        /* <DEDUP_REMOVED lines=20> */
[----:B------:R-:W3:Y:S01]  /*28a0*/  LDL.LU.64 R108, [R1+0x4c8] ;  /* 0x0004c800016c7983 */ /* 0x000ee20000300a00 */
[----:B------:R-:W-:Y:S01]  /*28b0*/  UIADD3 UR8, UR6, 0x402, URZ ;  /* 0x0000040206087890 */ /* 0x000fe2000fffe03f */
[----:B------:R-:W-:Y:S01]  /*28c0*/  UMOV UR9, 0x40000040 ;  /* 0x4000004000097882 */ /* 0x000fe20000000000 */
[----:B---3--:R-:W-:-:S07]  /*28d0*/  WARPGROUP.ARRIVE ;  /* 0x00000000000079c5 */ /* 0x008fce0000000000 */
[----:B------:R-:W-:Y:S03]  /*28e0*/  HGMMA.64x256x16.F32 R24, gdesc[UR8].tnspB, R24, gsb0 ;  /* 0x43e00000081879f0 */ /* 0x000fe60008000818 */
        /* <DEDUP_REMOVED lines=65> */
[----:B0-----:R-:W3:Y:S04]  /*2d00*/  LDL.LU.64 R24, [R1] ;  /* 0x0000000001187983 */ /* 0x001ee80000300a00 */
        /* <DEDUP_REMOVED lines=63> */
[----:B------:R-:W-:-:S02]  /*3100*/  UIADD3 UR8, UR6, 0x4, URZ ;  /* 0x0000000406087890 */ /* 0x000fc4000fffe03f */
[----:B------:R-:W-:Y:S01]  /*3110*/  UIADD3 UR10, UR7, 0x100, URZ ;  /* 0x00000100070a7890 */ /* 0x000fe2000fffe03f */
[----:B------:R-:W-:Y:S01]  /*3120*/  UMOV UR9, 0x40000040 ;  /* 0x4000004000097882 */ /* 0x000fe20000000000 */
[----:B------:R-:W-:Y:S01]  /*3130*/  UMOV UR11, 0x40000040 ;  /* 0x40000040000b7882 */ /* 0x000fe20000000000 */
[----:B---3--:R-:W-:-:S06]  /*3140*/  WARPGROUP.ARRIVE ;  /* 0x00000000000079c5 */ /* 0x008fcc0000000000 */
[----:B------:R-:W-:Y:S03]  /*3150*/  HGMMA.64x256x16.F32 R24, gdesc[UR8].tnspB, R24, gsb0 ;  /* 0x43e00000081879f0 */ /* 0x000fe60008000818 */
        /* <DEDUP_REMOVED lines=41> */
[----:B------:R0:W-:Y:S01]  /*33f0*/  STL.64 [R1+0x50], R44 ;  /* 0x0000502c01007387 */ /* 0x0001e20000100a00 */
[----:B------:R-:W-:Y:S01]  /*3400*/  IMAD.MOV.U32 R208, RZ, RZ, R124 ;  /* 0x000000ffffd07224 */ /* 0x000fe200078e007c */
[----:B------:R-:W-:Y:S01]  /*3410*/  MOV R193, R109 ;  /* 0x0000006d00c17202 */ /* 0x000fe20000000f00 */
[----:B------:R-:W-:Y:S01]  /*3420*/  IMAD.MOV.U32 R206, RZ, RZ, R122 ;  /* 0x000000ffffce7224 */ /* 0x000fe200078e007a */
[----:B------:R-:W3:Y:S01]  /*3430*/  LDL.LU.64 R150, [R1+0x4c0] ;  /* 0x0004c00001967983 */ /* 0x000ee20000300a00 */
        /* <DEDUP_REMOVED lines=60> */
[----:B------:R-:W-:-:S02]  /*3800*/  IMAD.MOV.U32 R167, RZ, RZ, R83 ;  /* 0x000000ffffa77224 */ /* 0x000fc400078e0053 */
[----:B------:R-:W-:Y:S01]  /*3810*/  IMAD.MOV.U32 R164, RZ, RZ, R80 ;  /* 0x000000ffffa47224 */ /* 0x000fe200078e0050 */
[----:B------:R-:W3:Y:S01]  /*3820*/  LDL.LU.64 R118, [R1+0x440] ;  /* 0x0004400001767983 */ /* 0x000ee20000300a00 */
[----:B------:R-:W-:Y:S02]  /*3830*/  IMAD.MOV.U32 R162, RZ, RZ, R78 ;  /* 0x000000ffffa27224 */ /* 0x000fe400078e004e */
[----:B------:R-:W-:Y:S01]  /*3840*/  IMAD.MOV.U32 R163, RZ, RZ, R79 ;  /* 0x000000ffffa37224 */ /* 0x000fe200078e004f */
[----:B------:R-:W3:Y:S01]  /*3850*/  LDL.LU.64 R116, [R1+0x438] ;  /* 0x0004380001747983 */ /* 0x000ee20000300a00 */
[----:B------:R-:W-:Y:S02]  /*3860*/  IMAD.MOV.U32 R216, RZ, RZ, R76 ;  /* 0x000000ffffd87224 */ /* 0x000fe400078e004c */
        /* <DEDUP_REMOVED lines=58> */
[----:B0-----:R-:W3:Y:S04]  /*3c10*/  LDL.LU.64 R44, [R1+0x318] ;  /* 0x00031800012c7983 */ /* 0x001ee80000300a00 */
        /* <DEDUP_REMOVED lines=11> */
[----:B------:R-:W-:-:S02]  /*3cd0*/  UMOV UR9, 0x40000040 ;  /* 0x4000004000097882 */ /* 0x000fc40000000000 */
[----:B--2---:R-:W-:Y:S01]  /*3ce0*/  STL [R1+0x2b8], R160 ;  /* 0x0002b8a001007387 */ /* 0x004fe20000100800 */
[----:B---3--:R-:W-:-:S06]  /*3cf0*/  WARPGROUP.ARRIVE ;  /* 0x00000000000079c5 */ /* 0x008fcc0000000000 */
        /* <DEDUP_REMOVED lines=80> */
[----:B------:R-:W-:Y:S01]  /*4200*/  UMOV UR9, 0x40000040 ;  /* 0x4000004000097882 */ /* 0x000fe20000000000 */
[----:B------:R-:W-:Y:S01]  /*4210*/  IMAD.MOV.U32 R219, RZ, RZ, R20 ;  /* 0x000000ffffdb7224 */ /* 0x000fe200078e0014 */
[----:B------:R-:W-:Y:S01]  /*4220*/  UMOV UR11, 0x40000040 ;  /* 0x40000040000b7882 */ /* 0x000fe20000000000 */
[----:B------:R-:W-:Y:S01]  /*4230*/  IMAD.MOV.U32 R221, RZ, RZ, R18 ;  /* 0x000000ffffdd7224 */ /* 0x000fe200078e0012 */
[----:B------:R0:W5:Y:S01]  /*4240*/  LDL.LU R16, [R1+0x2c4] ;  /* 0x0002c40001107983 */ /* 0x0001620000300800 */
[----:B------:R-:W-:-:S02]  /*4250*/  IMAD.MOV.U32 R222, RZ, RZ, R17 ;  /* 0x000000ffffde7224 */ /* 0x000fc400078e0011 */
[----:B------:R-:W-:Y:S01]  /*4260*/  IMAD.MOV.U32 R224, RZ, RZ, R14 ;  /* 0x000000ffffe07224 */ /* 0x000fe200078e000e */
[----:B------:R0:W5:Y:S01]  /*4270*/  LDL.LU R3, [R1+0x2c0] ;  /* 0x0002c00001037983 */ /* 0x0001620000300800 */
[----:B------:R-:W-:Y:S02]  /*4280*/  IMAD.MOV.U32 R225, RZ, RZ, R13 ;  /* 0x000000ffffe17224 */ /* 0x000fe400078e000d */
[----:B------:R-:W-:Y:S01]  /*4290*/  IMAD.MOV.U32 R227, RZ, RZ, R11 ;  /* 0x000000ffffe37224 */ /* 0x000fe200078e000b */
[----:B------:R0:W5:Y:S01]  /*42a0*/  LDL.LU R2, [R1+0x2bc] ;  /* 0x0002bc0001027983 */ /* 0x0001620000300800 */
[----:B------:R-:W-:Y:S02]  /*42b0*/  IMAD.MOV.U32 R228, RZ, RZ, R10 ;  /* 0x000000ffffe47224 */ /* 0x000fe400078e000a */
[----:B------:R-:W-:Y:S02]  /*42c0*/  IMAD.MOV.U32 R230, RZ, RZ, R8 ;  /* 0x000000ffffe67224 */ /* 0x000fe400078e0008 */
[----:B------:R-:W-:-:S02]  /*42d0*/  IMAD.MOV.U32 R231, RZ, RZ, R7 ;  /* 0x000000ffffe77224 */ /* 0x000fc400078e0007 */
        /* <DEDUP_REMOVED lines=69> */
[----:B-1----:R0:W5:Y:S04]  /*4730*/  LDL.LU R160, [R1+0x2b8] ;  /* 0x0002b80001a07983 */ /* 0x0021680000300800 */
[----:B------:R-:W2:Y:S04]  /*4740*/  LDL.LU.64 R150, [R1+0x2b0] ;  /* 0x0002b00001967983 */ /* 0x000ea80000300a00 */
        /* <DEDUP_REMOVED lines=20> */
[----:B------:R-:W2:Y:S01]  /*4890*/  LDL.LU.64 R108, [R1+0x208] ;  /* 0x00020800016c7983 */ /* 0x000ea20000300a00 */
[----:B------:R-:W-:Y:S01]  /*48a0*/  UIADD3 UR8, UR6, 0x406, URZ ;  /* 0x0000040606087890 */ /* 0x000fe2000fffe03f */
[----:B------:R-:W-:Y:S01]  /*48b0*/  UMOV UR9, 0x40000040 ;  /* 0x4000004000097882 */ /* 0x000fe20000000000 */
[----:B--2---:R-:W-:-:S07]  /*48c0*/  WARPGROUP.ARRIVE ;  /* 0x00000000000079c5 */ /* 0x004fce0000000000 */
[----:B------:R-:W-:Y:S03]  /*48d0*/  HGMMA.64x256x16.F32 R24, gdesc[UR8].tnspB, R24, gsb0 ;  /* 0x43e00000081879f0 */ /* 0x000fe60008000818 */
[----:B------:R-:W-:Y:S02]  /*48e0*/  WARPGROUP.DEPBAR.LE gsb0, 0x0 ;  /* 0x00008000000079c5 */ /* 0x000fe40000010000 */
[----:B0-----:R-:W-:Y:S05]  /*48f0*/  @!P1 BRA `(.L_x_18) ;  /* 0x0000004000b49947 */ /* 0x001fea0003800000 */
[----:B------:R-:W-:-:S04]  /*4900*/  UIADD3 UR6, UR39, 0x1, URZ ;  /* 0x0000000127067890 */ /* 0x000fc8000fffe03f */
[----:B------:R-:W-:-:S04]  /*4910*/  UISETP.NE.AND UP0, UPT, UR6, 0x3, UPT ;  /* 0x000000030600788c */ /* 0x000fc8000bf05270 */
[----:B------:R-:W-:Y:S02]  /*4920*/  USEL UR7, URZ, 0x1, UP0 ;  /* 0x000000013f077887 */ /* 0x000fe40008000000 */
[----:B------:R-:W-:Y:S02]  /*4930*/  USEL UR6, UR6, URZ, UP0 ;  /* 0x0000003f06067287 */ /* 0x000fe40008000000 */
[----:B------:R-:W-:-:S06]  /*4940*/  ULOP3.LUT UR7, UR36, UR7, URZ, 0x3c, !UPT ;  /* 0x0000000724077292 */ /* 0x000fcc000f8e3c3f */
[----:B------:R-:W-:Y:S01]  /*4950*/  IMAD.U32 R0, RZ, RZ, UR7 ;  /* 0x00000007ff007e24 */ /* 0x000fe2000f8e00ff */
[----:B------:R-:W-:-:S06]  /*4960*/  UMOV UR7, UR39 ;  /* 0x0000002700077c82 */ /* 0x000fcc0008000000 */
.L_x_25:
[----:B------:R-:W-:Y:S05]  /*4970*/  @!P0 BRA `(.L_x_19) ;  /* 0x0000000000048947 */ /* 0x000fea0003800000 */
[----:B------:R-:W-:Y:S01]  /*4980*/  BPT.TRAP 0x1 ;  /* 0x000000040000795c */ /* 0x000fe20000300000 */
.L_x_19:
[----:B------:R-:W0:Y:S01]  /*4990*/  S2UR UR8, SR_CgaCtaId ;  /* 0x00000000000879c3 */ /* 0x000e220000008800 */
[----:B------:R-:W-:Y:S01]  /*49a0*/  UMOV UR12, 0x400 ;  /* 0x00000400000c7882 */ /* 0x000fe20000000000 */
[----:B------:R-:W-:Y:S01]  /*49b0*/  SHF.L.U32 R4, R0, 0x1f, RZ ;  /* 0x0000001f00047819 */ /* 0x000fe200000006ff */
[----:B0-----:R-:W-:-:S04]  /*49c0*/  ULEA UR12, UR8, UR12, 0x18 ;  /* 0x0000000c080c7291 */ /* 0x001fc8000f8ec03f */
[----:B------:R-:W-:-:S09]  /*49d0*/  ULEA UR8, UR6, UR12, 0x3 ;  /* 0x0000000c06087291 */ /* 0x000fd2000f8e183f */
[----:B------:R0:W1:Y:S01]  /*49e0*/  SYNCS.PHASECHK.TRANS64.TRYWAIT P1, [UR8], R4 ;  /* 0x00000004ff0075a7 */ /* 0x0000620008020148 */
[----:B------:R-:W-:Y:S05]  /*49f0*/  @!P0 BRA `(.L_x_20) ;  /* 0x0000000000048947 */ /* 0x000fea0003800000 */
[----:B------:R-:W-:Y:S01]  /*4a00*/  BPT.TRAP 0x1 ;  /* 0x000000040000795c */ /* 0x000fe20000300000 */
.L_x_20:
[----:B-1----:R-:W-:Y:S05]  /*4a10*/  @P1 BRA `(.L_x_21) ;  /* 0x0000000000081947 */ /* 0x002fea0003800000 */
[----:B------:R-:W1:Y:S02]  /*4a20*/  SYNCS.PHASECHK.TRANS64.TRYWAIT P1, [UR8], R4 ;  /* 0x00000004ff0075a7 */ /* 0x000e640008020148 */
[----:B-1----:R-:W-:Y:S05]  /*4a30*/  @!P1 BRA `(.L_x_22) ;  /* 0x0000016c00789947 */ /* 0x002fea0003800000 */
.L_x_21:
        /* <DEDUP_REMOVED lines=64> */
[----:B--2---:R-:W2:Y:S04]  /*4e40*/  LDL.LU.64 R24, [R1] ;  /* 0x0000000001187983 */ /* 0x004ea80000300a00 */
        /* <DEDUP_REMOVED lines=63> */
[----:B------:R-:W-:-:S02]  /*5240*/  ULEA UR13, UR6, UR4, 0xb ;  /* 0x00000004060d7291 */ /* 0x000fc4000f8e583f */
[----:B------:R-:W-:Y:S01]  /*5250*/  ULEA UR14, UR6, UR5, 0xb ;  /* 0x00000005060e7291 */ /* 0x000fe2000f8e583f */
[----:B-----5:R-:W-:Y:S01]  /*5260*/  STL [R1+0x2c8], R16 ;  /* 0x0002c81001007387 */ /* 0x020fe20000100800 */
[----:B------:R-:W-:Y:S01]  /*5270*/  UMOV UR9, 0x40000040 ;  /* 0x4000004000097882 */ /* 0x000fe20000000000 */
[----:B------:R-:W-:Y:S02]  /*5280*/  UMOV UR11, 0x40000040 ;  /* 0x40000040000b7882 */ /* 0x000fe40000000000 */
[----:B------:R-:W-:Y:S01]  /*5290*/  UMOV UR8, UR13 ;  /* 0x0000000d00087c82 */ /* 0x000fe20008000000 */
[----:B------:R-:W-:Y:S01]  /*52a0*/  STL [R1+0x2c4], R3 ;  /* 0x0002c40301007387 */ /* 0x000fe20000100800 */
[----:B------:R-:W-:-:S03]  /*52b0*/  UMOV UR10, UR14 ;  /* 0x0000000e000a7c82 */ /* 0x000fc60008000000 */
[----:B------:R3:W-:Y:S04]  /*52c0*/  STL [R1+0x2c0], R2 ;  /* 0x0002c00201007387 */ /* 0x0007e80000100800 */
[----:B------:R4:W-:Y:S01]  /*52d0*/  STL [R1+0x2bc], R0 ;  /* 0x0002bc0001007387 */ /* 0x0009e20000100800 */
[----:B--2---:R-:W-:-:S06]  /*52e0*/  WARPGROUP.ARRIVE ;  /* 0x00000000000079c5 */ /* 0x004fcc0000000000 */
[----:B------:R-:W-:Y:S03]  /*52f0*/  HGMMA.64x256x16.F32 R24, gdesc[UR8].tnspB, R24, gsb0 ;  /* 0x43e00000081879f0 */ /* 0x000fe60008000818 */
[----:B------:R-:W-:Y:S02]  /*5300*/  WARPGROUP.DEPBAR.LE gsb0, 0x0 ;  /* 0x00008000000079c5 */ /* 0x000fe40000010000 */
[----:B------:R-:W-:Y:S01]  /*5310*/  STL.64 [R1], R24 ;  /* 0x0000001801007387 */ /* 0x000fe20000100a00 */
[----:B---3--:R-:W-:Y:S01]  /*5320*/  IMAD.MOV.U32 R2, RZ, RZ, R150 ;  /* 0x000000ffff027224 */ /* 0x008fe200078e0096 */
[----:B------:R-:W-:Y:S01]  /*5330*/  MOV R3, R149 ;  /* 0x0000009500037202 */ /* 0x000fe20000000f00 */
[----:B----4-:R-:W-:Y:S01]  /*5340*/  IMAD.MOV.U32 R0, RZ, RZ, R151 ;  /* 0x000000ffff007224 */ /* 0x010fe200078e0097 */
[----:B------:R-:W-:Y:S01]  /*5350*/  STL.64 [R1+0x8], R26 ;  /* 0x0000081a01007387 */ /* 0x000fe20000100a00 */
[----:B01----:R-:W-:Y:S01]  /*5360*/  IMAD.MOV.U32 R4, RZ, RZ, R148 ;  /* 0x000000ffff047224 */ /* 0x003fe200078e0094 */
        /* <DEDUP_REMOVED lines=38> */
[----:B------:R-:W2:Y:S01]  /*55d0*/  LDL.LU.64 R150, [R1+0x780] ;  /* 0x0007800001967983 */ /* 0x000ea20000300a00 */
        /* <DEDUP_REMOVED lines=96> */
[----:B------:R-:W-:-:S03]  /*5be0*/  IMAD.MOV.U32 R235, RZ, RZ, R46 ;  /* 0x000000ffffeb7224 */ /* 0x000fc600078e002e */
        /* <DEDUP_REMOVED lines=28> */
[----:B0-----:R-:W2:Y:S04]  /*5db0*/  LDL.LU.64 R44, [R1+0x5d8] ;  /* 0x0005d800012c7983 */ /* 0x001ea80000300a00 */
        /* <DEDUP_REMOVED lines=11> */
[----:B------:R-:W-:-:S02]  /*5e70*/  UMOV UR9, 0x40000040 ;  /* 0x4000004000097882 */ /* 0x000fc40000000000 */
[----:B------:R-:W-:Y:S01]  /*5e80*/  STL [R1+0x580], R160 ;  /* 0x000580a001007387 */ /* 0x000fe20000100800 */
[----:B--2---:R-:W-:-:S06]  /*5e90*/  WARPGROUP.ARRIVE ;  /* 0x00000000000079c5 */ /* 0x004fcc0000000000 */
        /* <DEDUP_REMOVED lines=91> */
[----:B------:R-:W-:Y:S01]  /*6450*/  IMAD.MOV.U32 R234, RZ, RZ, R2 ;  /* 0x000000ffffea7224 */ /* 0x000fe200078e0002 */
[----:B------:R-:W-:Y:S02]  /*6460*/  UIADD3 UR8, UR13, 0x2, URZ ;  /* 0x000000020d087890 */ /* 0x000fe4000fffe03f */
[----:B------:R-:W-:Y:S01]  /*6470*/  UIADD3 UR10, UR14, 0x80, URZ ;  /* 0x000000800e0a7890 */ /* 0x000fe2000fffe03f */
[----:B------:R-:W-:Y:S01]  /*6480*/  UMOV UR9, 0x40000040 ;  /* 0x4000004000097882 */ /* 0x000fe20000000000 */
[----:B------:R-:W-:Y:S01]  /*6490*/  UMOV UR11, 0x40000040 ;  /* 0x40000040000b7882 */ /* 0x000fe20000000000 */
        /* <DEDUP_REMOVED lines=236> */
[----:B------:R-:W-:Y:S01]  /*7360*/  STL.64 [R1+0x30], R36 ;  /* 0x0000302401007387 */ /* 0x000fe20000100a00 */
[----:B------:R-:W-:-:S03]  /*7370*/  MOV R5, R150 ;  /* 0x0000009600057202 */ /* 0x000fc60000000f00 */
[----:B------:R-:W-:Y:S01]  /*7380*/  STL.64 [R1+0x38], R38 ;  /* 0x0000382601007387 */ /* 0x000fe20000100a00 */
[----:B------:R-:W-:-:S03]  /*7390*/  IMAD.MOV.U32 R4, RZ, RZ, R151 ;  /* 0x000000ffff047224 */ /* 0x000fc600078e0097 */
[----:B------:R-:W-:Y:S01]  /*73a0*/  STL.64 [R1+0x40], R40 ;  /* 0x0000402801007387 */ /* 0x000fe20000100a00 */
[----:B------:R-:W-:-:S03]  /*73b0*/  IMAD.MOV.U32 R7, RZ, RZ, R148 ;  /* 0x000000ffff077224 */ /* 0x000fc600078e0094 */
[----:B------:R-:W-:Y:S01]  /*73c0*/  STL.64 [R1+0x48], R42 ;  /* 0x0000482a01007387 */ /* 0x000fe20000100a00 */
[----:B------:R-:W-:Y:S01]  /*73d0*/  IMAD.MOV.U32 R6, RZ, RZ, R149 ;  /* 0x000000ffff067224 */ /* 0x000fe200078e0095 */
[----:B------:R-:W-:Y:S02]  /*73e0*/  MOV R8, R147 ;  /* 0x0000009300087202 */ /* 0x000fe40000000f00 */
[----:B------:R0:W-:Y:S01]  /*73f0*/  STL.64 [R1+0x50], R44 ;  /* 0x0000502c01007387 */ /* 0x0001e20000100a00 */
[----:B------:R-:W-:Y:S01]  /*7400*/  IMAD.MOV.U32 R9, RZ, RZ, R146 ;  /* 0x000000ffff097224 */ /* 0x000fe200078e0092 */
[----:B------:R-:W-:Y:S02]  /*7410*/  MOV R11, R144 ;  /* 0x00000090000b7202 */ /* 0x000fe40000000f00 */
[----:B------:R-:W3:Y:S01]  /*7420*/  LDL.LU.64 R150, [R1+0x4c8] ;  /* 0x0004c80001967983 */ /* 0x000ee20000300a00 */
[----:B------:R-:W-:-:S03]  /*7430*/  IMAD.MOV.U32 R10, RZ, RZ, R145 ;  /* 0x000000ffff0a7224 */ /* 0x000fc600078e0091 */
[----:B------:R-:W3:Y:S01]  /*7440*/  LDL.LU.64 R148, [R1+0x4c0] ;  /* 0x0004c00001947983 */ /* 0x000ee20000300a00 */
[----:B------:R-:W-:Y:S01]  /*7450*/  IMAD.MOV.U32 R13, RZ, RZ, R142 ;  /* 0x000000ffff0d7224 */ /* 0x000fe200078e008e */
[----:B------:R-:W-:Y:S01]  /*7460*/  MOV R14, R141 ;  /* 0x0000008d000e7202 */ /* 0x000fe20000000f00 */
[----:B------:R-:W-:Y:S01]  /*7470*/  IMAD.MOV.U32 R12, RZ, RZ, R143 ;  /* 0x000000ffff0c7224 */ /* 0x000fe200078e008f */
[----:B------:R-:W3:Y:S01]  /*7480*/  LDL.LU.64 R146, [R1+0x4b8] ;  /* 0x0004b80001927983 */ /* 0x000ee20000300a00 */
        /* <DEDUP_REMOVED lines=140> */
[----:B------:R-:W-:Y:S02]  /*7d50*/  IMAD.MOV.U32 R16, RZ, RZ, R46 ;  /* 0x000000ffff107224 */ /* 0x000fe400078e002e */
[----:B------:R-:W-:Y:S01]  /*7d60*/  IMAD.MOV.U32 R3, RZ, RZ, R47 ;  /* 0x000000ffff037224 */ /* 0x000fe200078e002f */
        /* <DEDUP_REMOVED lines=108> */
[----:B------:R-:W-:Y:S01]  /*8430*/  IMAD.MOV.U32 R229, RZ, RZ, R10 ;  /* 0x000000ffffe57224 */ /* 0x000fe200078e000a */
[----:B------:R0:W5:Y:S01]  /*8440*/  LDL.LU R0, [R1+0x2bc] ;  /* 0x0002bc0001007983 */ /* 0x0001620000300800 */
[----:B------:R-:W-:-:S02]  /*8450*/  IMAD.MOV.U32 R230, RZ, RZ, R9 ;  /* 0x000000ffffe67224 */ /* 0x000fc400078e0009 */
        /* <DEDUP_REMOVED lines=99> */
[----:B------:R-:W-:Y:S01]  /*8a90*/  BPT.TRAP 0x1 ;  /* 0x000000040000795c */ /* 0x000fe20000300000 */
.L_x_23:
[----:B------:R-:W-:Y:S02]  /*8aa0*/  UISETP.GT.U32.AND UP0, UPT, UR37, 0x1, UPT ;  /* 0x000000012500788c */ /* 0x000fe4000bf04070 */
[----:B------:R-:W-:-:S04]  /*8ab0*/  ULEA UR12, UR7, UR12, 0x3 ;  /* 0x0000000c070c7291 */ /* 0x000fc8000f8e183f */
[----:B------:R-:W-:Y:S01]  /*8ac0*/  UIADD3 UR12, UR12, 0x18, URZ ;  /* 0x000000180c0c7890 */ /* 0x000fe2000fffe03f */
[----:B------:R-:W-:-:S03]  /*8ad0*/  PLOP3.LUT P1, PT, PT, PT, UP0, 0x80, 0x0 ;  /* 0x000000000000781c */ /* 0x000fc60003f2f008 */
[----:B------:R-:W-:-:S09]  /*8ae0*/  UPRMT UR12, URZ, 0x654, UR12 ;  /* 0x000006543f0c7896 */ /* 0x000fd2000800000c */
[----:B------:R-:W-:Y:S01]  /*8af0*/  SYNCS.ARRIVE.TRANS64.RED.A1T0 RZ, [UR12], RZ ;  /* 0x000000ffffff79a7 */ /* 0x000fe2000810040c */
[----:B------:R-:W-:Y:S05]  /*8b00*/  @P1 BRA `(.L_x_24) ;  /* 0x0000000000041947 */ /* 0x000fea0003800000 */
[----:B------:R-:W-:Y:S01]  /*8b10*/  BPT.TRAP 0x1 ;  /* 0x000000040000795c */ /* 0x000fe20000300000 */
.L_x_24:
[----:B------:R-:W-:Y:S01]  /*8b20*/  UIADD3 UR6, UR6, 0x1, URZ ;  /* 0x0000000106067890 */ /* 0x000fe2000fffe03f */
[C---:B-----5:R-:W-:Y:S01]  /*8b30*/  ISETP.GT.AND P1, PT, R3.reuse, 0x1, PT ;  /* 0x000000010300780c */ /* 0x060fe20003f24270 */
[----:B------:R-:W-:Y:S01]  /*8b40*/  UIADD3 UR7, UR7, 0x1, URZ ;  /* 0x0000000107077890 */ /* 0x000fe2000fffe03f */
[----:B------:R-:W-:Y:S01]  /*8b50*/  VIADD R3, R3, 0xffffffff ;  /* 0xffffffff03037836 */ /* 0x000fe20000000000 */
[----:B------:R-:W-:Y:S02]  /*8b60*/  UISETP.NE.AND UP0, UPT, UR6, 0x3, UPT ;  /* 0x000000030600788c */ /* 0x000fe4000bf05270 */
[----:B------:R-:W-:Y:S02]  /*8b70*/  UISETP.NE.AND UP1, UPT, UR7, 0x3, UPT ;  /* 0x000000030700788c */ /* 0x000fe4000bf25270 */
[----:B------:R-:W-:Y:S02]  /*8b80*/  USEL UR8, URZ, 0x1, UP0 ;  /* 0x000000013f087887 */ /* 0x000fe40008000000 */
[----:B------:R-:W-:-:S02]  /*8b90*/  USEL UR6, UR6, URZ, UP0 ;  /* 0x0000003f06067287 */ /* 0x000fc40008000000 */
[----:B------:R-:W-:Y:S02]  /*8ba0*/  USEL UR7, UR7, URZ, UP1 ;  /* 0x0000003f07077287 */ /* 0x000fe40008800000 */
[----:B------:R-:W-:Y:S01]  /*8bb0*/  LOP3.LUT R0, R0, UR8, RZ, 0x3c, !PT ;  /* 0x0000000800007c12 */ /* 0x000fe2000f8e3cff */
[----:B------:R-:W-:Y:S09]  /*8bc0*/  @P1 BRA `(.L_x_25) ;  /* 0xffffffbc00681947 */ /* 0x000ff2000383ffff */
.L_x_18:
[----:B------:R-:W0:Y:S02]  /*8bd0*/  LDC R0, c[0x0][0x28c] ;  /* 0x0000a300ff007b82 */ /* 0x000e240000000800 */
[----:B0-----:R-:W-:-:S13]  /*8be0*/  ISETP.GE.AND P1, PT, R0, 0x1, PT ;  /* 0x000000010000780c */ /* 0x001fda0003f26270 */
[----:B------:R-:W-:Y:S05]  /*8bf0*/  @!P1 BRA `(.L_x_26) ;  /* 0x00000000004c9947 */ /* 0x000fea0003800000 */
[----:B------:R-:W-:Y:S05]  /*8c00*/  @!P0 BRA `(.L_x_27) ;  /* 0x0000000000048947 */ /* 0x000fea0003800000 */
[----:B------:R-:W-:Y:S01]  /*8c10*/  BPT.TRAP 0x1 ;  /* 0x000000040000795c */ /* 0x000fe20000300000 */
.L_x_27:
[----:B------:R-:W0:Y:S01]  /*8c20*/  S2UR UR7, SR_CgaCtaId ;  /* 0x00000000000779c3 */ /* 0x000e220000008800 */
[----:B------:R-:W-:-:S04]  /*8c30*/  UISETP.LT.AND UP0, UPT, UR45, 0x1, UPT ;  /* 0x000000012d00788c */ /* 0x000fc8000bf01270 */
[----:B------:R-:W-:Y:S02]  /*8c40*/  USEL UR6, UR45, 0x1, UP0 ;  /* 0x000000012d067887 */ /* 0x000fe40008000000 */
[----:B------:R-:W-:Y:S02]  /*8c50*/  UISETP.GT.U32.AND UP0, UPT, UR37, 0x1, UPT ;  /* 0x000000012500788c */ /* 0x000fe4000bf04070 */
[----:B------:R-:W-:-:S04]  /*8c60*/  UIADD3 UR6, UR39, UR45, -UR6 ;  /* 0x0000002d27067290 */ /* 0x000fc8000fffe806 */
[----:B------:R-:W-:Y:S01]  /*8c70*/  UIMAD.WIDE.U32 UR4, UR6, -0x55555555, URZ ;  /* 0xaaaaaaab060478a5 */ /* 0x000fe2000f8e003f */
[----:B------:R-:W-:-:S03]  /*8c80*/  PLOP3.LUT P0, PT, PT, PT, UP0, 0x80, 0x0 ;  /* 0x000000000000781c */ /* 0x000fc60003f0f008 */
[----:B------:R-:W-:-:S03]  /*8c90*/  USHF.R.U32.HI UR4, URZ, 0x1, UR5 ;  /* 0x000000013f047899 */ /* 0x000fc60008011605 */
[----:B------:R-:W-:Y:S01]  /*8ca0*/  UMOV UR5, 0x400 ;  /* 0x0000040000057882 */ /* 0x000fe20000000000 */
[----:B------:R-:W-:Y:S02]  /*8cb0*/  UIMAD UR6, UR4, -0x3, UR6 ;  /* 0xfffffffd040678a4 */ /* 0x000fe4000f8e0206 */
[----:B0-----:R-:W-:-:S04]  /*8cc0*/  ULEA UR5, UR7, UR5, 0x18 ;  /* 0x0000000507057291 */ /* 0x001fc8000f8ec03f */
[----:B------:R-:W-:-:S04]  /*8cd0*/  ULEA UR6, UR6, UR5, 0x3 ;  /* 0x0000000506067291 */ /* 0x000fc8000f8e183f */
[----:B------:R-:W-:-:S04]  /*8ce0*/  UIADD3 UR6, UR6, 0x18, URZ ;  /* 0x0000001806067890 */ /* 0x000fc8000fffe03f */
[----:B------:R-:W-:-:S09]  /*8cf0*/  UPRMT UR6, URZ, 0x654, UR6 ;  /* 0x000006543f067896 */ /* 0x000fd20008000006 */
[----:B------:R-:W-:Y:S01]  /*8d00*/  SYNCS.ARRIVE.TRANS64.RED.A1T0 RZ, [UR6], RZ ;  /* 0x000000ffffff79a7 */ /* 0x000fe20008100406 */
[----:B------:R-:W-:Y:S05]  /*8d10*/  @P0 BRA `(.L_x_26) ;  /* 0x0000000000040947 */ /* 0x000fea0003800000 */
[----:B------:R-:W-:Y:S01]  /*8d20*/  BPT.TRAP 0x1 ;  /* 0x000000040000795c */ /* 0x000fe20000300000 */
.L_x_26:
[----:B------:R-:W0:Y:S01]  /*8d30*/  S2R R8, SR_TID.X ;  /* 0x0000000000087919 */ /* 0x000e220000002100 */
[----:B------:R-:W-:Y:S01]  /*8d40*/  IMAD.MOV.U32 R19, RZ, RZ, 0x6540 ;  /* 0x00006540ff137424 */ /* 0x000fe200078e00ff */
[----:B------:R-:W-:Y:S01]  /*8d50*/  USHF.R.S32.HI UR10, URZ, 0x1f, UR44 ;  /* 0x0000001f3f0a7899 */ /* 0x000fe2000801142c */
[----:B-----5:R-:W-:Y:S01]  /*8d60*/  LOP3.LUT R4, R160, 0x1, RZ, 0xc0, !PT ;  /* 0x00000001a0047812 */ /* 0x020fe200078ec0ff */
[----:B------:R-:W-:Y:S01]  /*8d70*/  ULDC.64 UR8, c[0x0][0x5d0] ;  /* 0x0001740000087ab9 */ /* 0x000fe20000000a00 */
[----:B------:R-:W-:Y:S01]  /*8d80*/  UIMAD.WIDE UR6, UR42, 0x100, URZ ;  /* 0x000001002a0678a5 */ /* 0x000fe2000f8e023f */
[----:B------:R-:W-:Y:S01]  /*8d90*/  MOV R6, UR8 ;  /* 0x0000000800067c02 */ /* 0x000fe20008000f00 */
[----:B------:R-:W-:Y:S01]  /*8da0*/  UIMAD UR4, UR10, UR8, URZ ;  /* 0x000000080a0472a4 */ /* 0x000fe2000f8e023f */
[----:B------:R-:W-:Y:S01]  /*8db0*/  SHF.L.U32 R3, R4, 0x6, RZ ;  /* 0x0000000604037819 */ /* 0x000fe200000006ff */
[----:B------:R-:W-:Y:S02]  /*8dc0*/  USHF.L.U32 UR42, UR42, 0x8, URZ ;  /* 0x000000082a2a7899 */ /* 0x000fe4000800063f */
[----:B------:R-:W-:Y:S01]  /*8dd0*/  UIMAD UR4, UR44, UR9, UR4 ;  /* 0x000000092c0472a4 */ /* 0x000fe2000f8e0204 */
[----:B------:R-:W-:Y:S01]  /*8de0*/  ULDC UR8, c[0x0][0x284] ;  /* 0x0000a10000087ab9 */ /* 0x000fe20000000800 */
[----:B------:R-:W-:Y:S01]  /*8df0*/  UIADD3 UR39, UR45, UR39, URZ ;  /* 0x000000272d277290 */ /* 0x000fe2000fffe03f */
[----:B------:R-:W-:Y:S01]  /*8e00*/  IMAD.U32 R17, RZ, RZ, UR8 ;  /* 0x00000008ff117e24 */ /* 0x000fe2000f8e00ff */
[----:B------:R-:W-:-:S02]  /*8e10*/  UISETP.GE.U32.AND UP2, UPT, UR45, 0x3, UPT ;  /* 0x000000032d00788c */ /* 0x000fc4000bf46070 */
[----:B------:R-:W-:-:S04]  /*8e20*/  UISETP.GT.U32.AND UP1, UPT, UR39, 0x2, UPT ;  /* 0x000000022700788c */ /* 0x000fc8000bf24070 */
[----:B------:R-:W-:Y:S01]  /*8e30*/  UISETP.LT.U32.AND UP1, UPT, UR45, 0x3, UP1 ;  /* 0x000000032d00788c */ /* 0x000fe20008f21070 */
[C---:B0-----:R-:W-:Y:S01]  /*8e40*/  IMAD.SHL.U32 R18, R8.reuse, 0x2, RZ ;  /* 0x0000000208127824 */ /* 0x041fe200078e00ff */
[----:B------:R-:W-:Y:S02]  /*8e50*/  SHF.R.U32.HI R0, RZ, 0x2, R8 ;  /* 0x00000002ff007819 */ /* 0x000fe40000011608 */
[----:B------:R-:W-:Y:S02]  /*8e60*/  LOP3.LUT R5, R8, 0x60, RZ, 0xc0, !PT ;  /* 0x0000006008057812 */ /* 0x000fe400078ec0ff */
[----:B------:R-:W-:Y:S02]  /*8e70*/  LOP3.LUT R18, R18, 0x6, RZ, 0xc0, !PT ;  /* 0x0000000612127812 */ /* 0x000fe400078ec0ff */
[----:B------:R-:W-:Y:S02]  /*8e80*/  LOP3.LUT R0, R0, 0x7, RZ, 0xc0, !PT ;  /* 0x0000000700007812 */ /* 0x000fe400078ec0ff */
[----:B------:R-:W-:Y:S01]  /*8e90*/  PRMT R18, R18, R19, UR43 ;  /* 0x0000002b12127e16 */ /* 0x000fe20008000013 */
[----:B------:R-:W-:Y:S01]  /*8ea0*/  USHF.L.U32 UR43, UR43, 0x8, URZ ;  /* 0x000000082b2b7899 */ /* 0x000fe2000800063f */
[----:B------:R-:W-:-:S02]  /*8eb0*/  SHF.R.U32.HI R5, RZ, 0x1, R5 ;  /* 0x00000001ff057819 */ /* 0x000fc40000011605 */
[----:B------:R-:W-:Y:S02]  /*8ec0*/  SHF.R.S32.HI R19, RZ, 0x1f, R18 ;  /* 0x0000001fff137819 */ /* 0x000fe40000011412 */
[--C-:B------:R-:W-:Y:S02]  /*8ed0*/  LOP3.LUT R3, R3, 0x40, R0.reuse, 0xe2, !PT ;  /* 0x0000004003037812 */ /* 0x100fe400078ee200 */
[----:B------:R-:W-:Y:S01]  /*8ee0*/  IADD3 R0, RZ, -R5, -R0 ;  /* 0x80000005ff007210 */ /* 0x000fe20007ffe800 */
[----:B------:R-:W-:Y:S01]  /*8ef0*/  IMAD.WIDE.U32 R6, R6, UR44, R18 ;  /* 0x0000002c06067c25 */ /* 0x000fe2000f8e0012 */
[----:B------:R-:W-:-:S03]  /*8f00*/  LOP3.LUT R3, R3, UR6, R5, 0xfe, !PT ;  /* 0x0000000603037c12 */ /* 0x000fc6000f8efe05 */
[----:B------:R-:W-:Y:S01]  /*8f10*/  VIADD R7, R7, UR4 ;  /* 0x0000000407077c36 */ /* 0x000fe20008000000 */
[----:B------:R-:W-:Y:S01]  /*8f20*/  ULDC UR4, c[0x0][0x288] ;  /* 0x0000a20000047ab9 */ /* 0x000fe20000000800 */
[----:B------:R-:W-:Y:S01]  /*8f30*/  IMAD R0, R4, -0x40, R0 ;  /* 0xffffffc004007824 */ /* 0x000fe200078e0200 */
[----:B------:R-:W-:Y:S01]  /*8f40*/  UISETP.GE.AND UP0, UPT, UR43, UR4, UPT ;  /* 0x000000042b00728c */ /* 0x000fe2000bf06270 */
[----:B------:R-:W-:-:S03]  /*8f50*/  MOV R4, 0xfffffffe ;  /* 0xfffffffe00047802 */ /* 0x000fc60000000f00 */
[----:B------:R-:W-:Y:S02]  /*8f60*/  UISETP.GE.OR UP0, UPT, UR42, UR8, UP0 ;  /* 0x000000082a00728c */ /* 0x000fe40008706670 */
[----:B------:R-:W-:Y:S01]  /*8f70*/  IADD3 R17, R17, -UR42, R0 ;  /* 0x8000002a11117c10 */ /* 0x000fe2000fffe000 */
[----:B------:R-:W-:Y:S01]  /*8f80*/  USEL UR8, URZ, 0x1, !UP1 ;  /* 0x000000013f087887 */ /* 0x000fe2000c800000 */
[----:B------:R-:W-:Y:S01]  /*8f90*/  LOP3.LUT R0, R8, 0x3, RZ, 0xc0, !PT ;  /* 0x0000000308007812 */ /* 0x000fe200078ec0ff */
[----:B------:R-:W-:Y:S01]  /*8fa0*/  UMOV UR42, 0xffffffff ;  /* 0xffffffff002a7882 */ /* 0x000fe20000000000 */
[----:B------:R-:W-:Y:S01]  /*8fb0*/  PLOP3.LUT P0, PT, PT, PT, UP0, 0x80, 0x0 ;  /* 0x000000000000781c */ /* 0x000fe20003f0f008 */
[----:B------:R-:W-:Y:S02]  /*8fc0*/  ULOP3.LUT UR36, UR36, UR8, URZ, 0x3c, !UPT ;  /* 0x0000000824247292 */ /* 0x000fe4000f8e3c3f */
[----:B------:R-:W-:Y:S01]  /*8fd0*/  IMAD R0, R0, R4, UR4 ;  /* 0x0000000400007e24 */ /* 0x000fe2000f8e0204 */
[----:B------:R-:W-:-:S03]  /*8fe0*/  UIMAD.WIDE.U32 UR4, UR39, -0x55555555, URZ ;  /* 0xaaaaaaab270478a5 */ /* 0x000fc6000f8e003f */
[----:B------:R-:W-:Y:S01]  /*8ff0*/  VIADD R0, R0, -UR43 ;  /* 0x8000002b00007c36 */ /* 0x000fe20008000000 */
[----:B------:R-:W-:-:S04]  /*9000*/  USHF.R.U32.HI UR4, URZ, 0x1, UR5 ;  /* 0x000000013f047899 */ /* 0x000fc80008011605 */
[----:B------:R-:W-:Y:S02]  /*9010*/  UIMAD UR39, UR4, -0x3, UR39 ;  /* 0xfffffffd042778a4 */ /* 0x000fe4000f8e0227 */
[----:B------:R-:W-:Y:S01]  /*9020*/  @UP2 ULOP3.LUT UR36, UR36, 0x1, UR4, 0x78, !UPT ;  /* 0x0000000124242892 */ /* 0x000fe2000f8e7804 */
[----:B------:R-:W-:Y:S11]  /*9030*/  @P0 BRA `(.L_x_28) ;  /* 0x0000010400d80947 */ /* 0x000ff60003800000 */
[----:B------:R-:W-:Y:S01]  /*9040*/  FSETP.NEU.AND P0, PT, R16, RZ, PT ;  /* 0x000000ff1000720b */ /* 0x000fe20003f0d000 */
[----:B------:R-:W-:Y:S01]  /*9050*/  ULDC.64 UR8, c[0x0][0x5c8] ;  /* 0x0001720000087ab9 */ /* 0x000fe20000000a00 */
[----:B------:R-:W-:Y:S01]  /*9060*/  ISETP.GT.AND P3, PT, R17, RZ, PT ;  /* 0x000000ff1100720c */ /* 0x000fe20003f64270 */
[----:B------:R-:W-:Y:S01]  /*9070*/  UIMAD UR4, UR7, UR8, URZ ;  /* 0x00000008070472a4 */ /* 0x000fe2000f8e023f */
[----:B------:R-:W-:Y:S01]  /*9080*/  IMAD.U32 R10, RZ, RZ, UR9 ;  /* 0x00000009ff0a7e24 */ /* 0x000fe2000f8e00ff */
[----:B------:R-:W-:Y:S01]  /*9090*/  BSSY B0, `(.L_x_28) ;  /* 0x0001070000007945 */ /* 0x000fe20003800000 */
[----:B------:R-:W-:Y:S01]  /*90a0*/  IMAD.WIDE.U32 R6, R3, UR8, R6 ;  /* 0x0000000803067c25 */ /* 0x000fe2000f8e0006 */
[----:B------:R-:W-:-:S03]  /*90b0*/  ISETP.GT.AND P1, PT, R0, RZ, P3 ;  /* 0x000000ff0000720c */ /* 0x000fc60001f24270 */
[----:B------:R-:W-:-:S05]  /*90c0*/  IMAD R10, R3, R10, UR4 ;  /* 0x00000004030a7e24 */ /* 0x000fca000f8e020a */
[----:B------:R-:W-:Y:S01]  /*90d0*/  IADD3 R10, R7, R10, RZ ;  /* 0x0000000a070a7210 */ /* 0x000fe20007ffe0ff */
[----:B------:R-:W-:Y:S06]  /*90e0*/  @!P0 BRA `(.L_x_29) ;  /* 0x000000b800108947 */ /* 0x000fec0003800000 */
[----:B------:R-:W0:Y:S01]  /*90f0*/  LDC.64 R22, c[0x0][0x5b8] ;  /* 0x00016e00ff167b82 */ /* 0x000e220000000a00 */
[----:B------:R-:W2:Y:S01]  /*9100*/  LDL.LU R11, [R1] ;  /* 0x00000000010b7983 */ /* 0x000ea20000300800 */
[----:B------:R-:W-:-:S06]  /*9110*/  ULDC.64 UR4, c[0x0][0x5c0] ;  /* 0x0001700000047ab9 */ /* 0x000fcc0000000a00 */
[----:B------:R-:W1:Y:S08]  /*9120*/  LDC.64 R14, c[0x0][0x5b0] ;  /* 0x00016c00ff0e7b82 */ /* 0x000e700000000a00 */
[----:B------:R-:W3:Y:S01]  /*9130*/  LDC.64 R12, c[0x0][0x5a8] ;  /* 0x00016a00ff0c7b82 */ /* 0x000ee20000000a00 */
[C---:B0-----:R-:W-:Y:S02]  /*9140*/  IMAD R157, R22.reuse, UR10, RZ ;  /* 0x0000000a169d7c24 */ /* 0x041fe4000f8e02ff */
[----:B------:R-:W-:-:S04]  /*9150*/  IMAD.WIDE.U32 R152, R22, UR44, R18 ;  /* 0x0000002c16987c25 */ /* 0x000fc8000f8e0012 */
[----:B------:R-:W-:Y:S02]  /*9160*/  IMAD R157, R23, UR44, R157 ;  /* 0x0000002c179d7c24 */ /* 0x000fe4000f8e029d */
[----:B-1----:R-:W-:Y:S02]  /*9170*/  IMAD R156, R14, UR7, RZ ;  /* 0x000000070e9c7c24 */ /* 0x002fe4000f8e02ff */
[----:B------:R-:W-:Y:S02]  /*9180*/  IMAD.IADD R21, R153, 0x1, R157 ;  /* 0x0000000199157824 */ /* 0x000fe400078e029d */
[----:B------:R-:W-:Y:S02]  /*9190*/  IMAD.MOV.U32 R20, RZ, RZ, R152 ;  /* 0x000000ffff147224 */ /* 0x000fe400078e0098 */
[C---:B------:R-:W-:Y:S02]  /*91a0*/  IMAD R156, R3.reuse, R15, R156 ;  /* 0x0000000f039c7224 */ /* 0x040fe400078e029c */
[----:B------:R-:W-:-:S05]  /*91b0*/  IMAD.WIDE.U32 R4, R3, R14, R20 ;  /* 0x0000000e03047225 */ /* 0x000fca00078e0014 */
[----:B------:R-:W-:Y:S02]  /*91c0*/  IADD3 R5, R5, R156, RZ ;  /* 0x0000009c05057210 */ /* 0x000fe40007ffe0ff */
[----:B---3--:R-:W-:-:S04]  /*91d0*/  LEA R8, P0, R4, R12, 0x1 ;  /* 0x0000000c04087211 */ /* 0x008fc800078008ff */
[----:B------:R-:W-:-:S05]  /*91e0*/  LEA.HI.X R9, R4, R13, R5, 0x1, P0 ;  /* 0x0000000d04097211 */ /* 0x000fca00000f0c05 */
[----:B------:R-:W3:Y:S01]  /*91f0*/  @P1 LDG.E.LTC128B.U16 R23, desc[UR40][R8.64] ;  /* 0x0000002808171981 */ /* 0x000ee2000c1e1520 */
[----:B------:R-:W-:Y:S01]  /*9200*/  BSSY B1, `(.L_x_30) ;  /* 0x0000011000017945 */ /* 0x000fe20003800000 */
[----:B---3--:R-:W-:-:S05]  /*9210*/  HADD2.F32 R4, -RZ, R23.H0_H0 ;  /* 0x20000017ff047230 */ /* 0x008fca0000004100 */
[----:B------:R-:W-:-:S04]  /*9220*/  FMUL R4, R4, R16 ;  /* 0x0000001004047220 */ /* 0x000fc80000400000 */
[----:B--2---:R-:W-:Y:S01]  /*9230*/  FFMA R7, R11, R2, R4 ;  /* 0x000000020b077223 */ /* 0x004fe20000000004 */
[----:B------:R-:W-:-:S04]  /*9240*/  LEA R4, P0, R6, UR4, 0x1 ;  /* 0x0000000406047c11 */ /* 0x000fc8000f8008ff */
[----:B------:R-:W-:Y:S02]  /*9250*/  LEA.HI.X R5, R6, UR5, R10, 0x1, P0 ;  /* 0x0000000506057c11 */ /* 0x000fe400080f0c0a */
[----:B------:R-:W-:-:S05]  /*9260*/  F2FP.F16.F32.PACK_AB R6, RZ, R7 ;  /* 0x00000007ff06723e */ /* 0x000fca00000000ff */
[----:B------:R0:W-:Y:S02]  /*9270*/  @P1 STG.E.U16 desc[UR40][R4.64], R6 ;  /* 0x0000000604001986 */ /* 0x0001e4000c101528 */
[----:B0-----:R-:W-:-:S04]  /*9280*/  IMAD.WIDE.U32 R6, R3, R14, R18 ;  /* 0x0000000e03067225 */ /* 0x001fc800078e0012 */
[----:B------:R-:W-:Y:S02]  /*9290*/  IMAD.IADD R7, R156, 0x1, R7 ;  /* 0x000000019c077824 */ /* 0x000fe400078e0207 */
[----:B------:R-:W-:-:S04]  /*92a0*/  IMAD.WIDE.U32 R6, R22, UR44, R6 ;  /* 0x0000002c16067c25 */ /* 0x000fc8000f8e0006 */
[----:B------:R-:W-:Y:S01]  /*92b0*/  IMAD.IADD R7, R157, 0x1, R7 ;  /* 0x000000019d077824 */ /* 0x000fe200078e0207 */
[----:B------:R-:W-:-:S04]  /*92c0*/  LEA R10, P0, R6, R12, 0x1 ;  /* 0x0000000c060a7211 */ /* 0x000fc800078008ff */
[----:B------:R-:W-:Y:S02]  /*92d0*/  LEA.HI.X R11, R6, R13, R7, 0x1, P0 ;  /* 0x0000000d060b7211 */ /* 0x000fe400000f0c07 */
[----:B------:R-:W-:-:S13]  /*92e0*/  ISETP.GT.AND P0, PT, R0, 0x1, P3 ;  /* 0x000000010000780c */ /* 0x000fda0001f04270 */
[----:B------:R-:W-:Y:S05]  /*92f0*/  @!P0 BRA `(.L_x_31) ;  /* 0x0000000000048947 */ /* 0x000fea0003800000 */
[----:B------:R0:W5:Y:S02]  /*9300*/  LDG.E.LTC128B.U16 R23, desc[UR40][R10.64+0x2] ;  /* 0x000002280a177981 */ /* 0x000164000c1e1520 */
.L_x_31:
[----:B------:R-:W-:Y:S05]  /*9310*/  BSYNC B1 ;  /* 0x0000000000017941 */ /* 0x000fea0003800000 */
.L_x_30:
[----:B------:R-:W2:Y:S01]  /*9320*/  LDL.LU R7, [R1+0x4] ;  /* 0x0000040001077983 */ /* 0x000ea20000300800 */
[----:B-----5:R-:W-:Y:S01]  /*9330*/  HADD2.F32 R6, -RZ, R23.H0_H0 ;  /* 0x20000017ff067230 */ /* 0x020fe20000004100 */
[C---:B------:R-:W-:Y:S02]  /*9340*/  SHF.L.U64.HI R155, R14.reuse, 0x3, R15 ;  /* 0x000000030e9b7819 */ /* 0x040fe4000001020f */
[----:B------:R-:W-:Y:S01]  /*9350*/  SHF.L.U32 R154, R14, 0x3, RZ ;  /* 0x000000030e9a7819 */ /* 0x000fe200000006ff */
[----:B------:R-:W3:Y:S01]  /*9360*/  LDL.LU R158, [R1+0x8] ;  /* 0x00000800019e7983 */ /* 0x000ee20000300800 */
[----:B------:R-:W-:-:S04]  /*9370*/  FMUL R6, R6, R16 ;  /* 0x0000001006067220 */ /* 0x000fc80000400000 */
[----:B--2---:R-:W-:-:S05]  /*9380*/  FFMA R6, R7, R2, R6 ;  /* 0x0000000207067223 */ /* 0x004fca0000000006 */
[----:B------:R-:W-:-:S05]  /*9390*/  F2FP.F16.F32.PACK_AB R6, RZ, R6 ;  /* 0x00000006ff06723e */ /* 0x000fca00000000ff */
[----:B------:R1:W-:Y:S01]  /*93a0*/  @P0 STG.E.U16 desc[UR40][R4.64+0x2], R6 ;  /* 0x0000020604000986 */ /* 0x0003e2000c101528 */
[----:B------:R-:W-:-:S04]  /*93b0*/  ISETP.GT.AND P0, PT, R17, 0x8, PT ;  /* 0x000000081100780c */ /* 0x000fc80003f04270 */
[----:B------:R-:W-:Y:S01]  /*93c0*/  ISETP.GT.AND P1, PT, R0, RZ, P0 ;  /* 0x000000ff0000720c */ /* 0x000fe20000724270 */
[----:B-1----:R-:W-:-:S04]  /*93d0*/  IMAD.WIDE.U32 R6, R3, R14, R154 ;  /* 0x0000000e03067225 */ /* 0x002fc800078e009a */
[----:B------:R-:W-:Y:S01]  /*93e0*/  IMAD.IADD R156, R156, 0x1, R7 ;  /* 0x000000019c9c7824 */ /* 0x000fe200078e0207 */
[----:B------:R-:W-:-:S05]  /*93f0*/  IADD3 R7, P2, R152, R6, RZ ;  /* 0x0000000698077210 */ /* 0x000fca0007f5e0ff */
[----:B------:R-:W-:Y:S01]  /*9400*/  IMAD.X R9, R156, 0x1, R21, P2 ;  /* 0x000000019c097824 */ /* 0x000fe200010e0615 */
[----:B------:R-:W-:-:S04]  /*9410*/  LEA R8, P2, R7, R12, 0x1 ;  /* 0x0000000c07087211 */ /* 0x000fc800078408ff */
[----:B------:R-:W-:-:S05]  /*9420*/  LEA.HI.X R9, R7, R13, R9, 0x1, P2 ;  /* 0x0000000d07097211 */ /* 0x000fca00010f0c09 */
[----:B------:R1:W2:Y:S01]  /*9430*/  @P1 LDG.E.LTC128B.U16 R23, desc[UR40][R8.64] ;  /* 0x0000002808171981 */ /* 0x0002a2000c1e1520 */
[----:B------:R-:W-:Y:S01]  /*9440*/  IADD3 R6, P2, R18, R6, RZ ;  /* 0x0000000612067210 */ /* 0x000fe20007f5e0ff */
[----:B------:R-:W-:Y:S01]  /*9450*/  BSSY B1, `(.L_x_32) ;  /* 0x0000016000017945 */ /* 0x000fe20003800000 */
[----:B------:R-:W-:Y:S02]  /*9460*/  ISETP.GT.AND P4, PT, R0, 0x1, P0 ;  /* 0x000000010000780c */ /* 0x000fe40000784270 */
[----:B------:R-:W-:Y:S01]  /*9470*/  IADD3.X R7, R19, R156, RZ, P2, !PT ;  /* 0x0000009c13077210 */ /* 0x000fe200017fe4ff */
[----:B------:R-:W-:Y:S02]  /*9480*/  IMAD.U32 R156, RZ, RZ, UR9 ;  /* 0x00000009ff9c7e24 */ /* 0x000fe4000f8e00ff */
[----:B------:R-:W-:-:S04]  /*9490*/  IMAD.WIDE.U32 R6, R22, UR44, R6 ;  /* 0x0000002c16067c25 */ /* 0x000fc8000f8e0006 */
[----:B------:R-:W-:Y:S01]  /*94a0*/  IMAD.IADD R7, R157, 0x1, R7 ;  /* 0x000000019d077824 */ /* 0x000fe200078e0207 */
[----:B-1----:R-:W-:-:S04]  /*94b0*/  LEA R8, P2, R6, R12, 0x1 ;  /* 0x0000000c06087211 */ /* 0x002fc800078408ff */
[----:B------:R-:W-:Y:S01]  /*94c0*/  LEA.HI.X R9, R6, R13, R7, 0x1, P2 ;  /* 0x0000000d06097211 */ /* 0x000fe200010f0c07 */
[----:B--2---:R-:W-:-:S05]  /*94d0*/  HADD2.F32 R6, -RZ, R23.H0_H0 ;  /* 0x20000017ff067230 */ /* 0x004fca0000004100 */
[----:B------:R-:W-:-:S04]  /*94e0*/  FMUL R6, R6, R16 ;  /* 0x0000001006067220 */ /* 0x000fc80000400000 */
[----:B---3--:R-:W-:Y:S01]  /*94f0*/  FFMA R7, R158, R2, R6 ;  /* 0x000000029e077223 */ /* 0x008fe20000000006 */
[----:B------:R-:W-:Y:S01]  /*9500*/  IMAD.U32 R158, RZ, RZ, UR8 ;  /* 0x00000008ff9e7e24 */ /* 0x000fe2000f8e00ff */
[----:B------:R-:W-:-:S03]  /*9510*/  MOV R6, UR8 ;  /* 0x0000000800067c02 */ /* 0x000fc60008000f00 */
[----:B------:R-:W-:Y:S01]  /*9520*/  IMAD.SHL.U32 R158, R158, 0x10, RZ ;  /* 0x000000109e9e7824 */ /* 0x000fe200078e00ff */
[----:B------:R-:W-:Y:S02]  /*9530*/  SHF.L.U64.HI R156, R6, 0x4, R156 ;  /* 0x00000004069c7819 */ /* 0x000fe4000001029c */
[----:B------:R-:W-:Y:S02]  /*9540*/  F2FP.F16.F32.PACK_AB R7, RZ, R7 ;  /* 0x00000007ff07723e */ /* 0x000fe400000000ff */
[----:B------:R-:W-:Y:S02]  /*9550*/  IADD3 R6, P2, R158, R4, RZ ;  /* 0x000000049e067210 */ /* 0x000fe40007f5e0ff */
[----:B------:R-:W-:Y:S02]  /*9560*/  PRMT R159, R7, 0x7610, R159 ;  /* 0x00007610079f7816 */ /* 0x000fe4000000009f */
[----:B------:R-:W-:-:S05]  /*9570*/  IADD3.X R7, R156, R5, RZ, P2, !PT ;  /* 0x000000059c077210 */ /* 0x000fca00017fe4ff */
[----:B------:R1:W-:Y:S01]  /*9580*/  @P1 STG.E.U16 desc[UR40][R6.64], R159 ;  /* 0x0000009f06001986 */ /* 0x0003e2000c101528 */
[----:B------:R-:W-:Y:S05]  /*9590*/  @!P4 BRA `(.L_x_33) ;  /* 0x000000000004c947 */ /* 0x000fea0003800000 */
[----:B------:R2:W5:Y:S02]  /*95a0*/  LDG.E.LTC128B.U16 R23, desc[UR40][R8.64+0x2] ;  /* 0x0000022808177981 */ /* 0x000564000c1e1520 */
.L_x_33:
[----:B------:R-:W-:Y:S05]  /*95b0*/  BSYNC B1 ;  /* 0x0000000000017941 */ /* 0x000fea0003800000 */
.L_x_32:
[----:B------:R-:W3:Y:S01]  /*95c0*/  LDL.LU R161, [R1+0xc] ;  /* 0x00000c0001a17983 */ /* 0x000ee20000300800 */
[----:B-1---5:R-:W-:Y:S01]  /*95d0*/  HADD2.F32 R159, -RZ, R23.H0_H0 ;  /* 0x20000017ff9f7230 */ /* 0x022fe20000004100 */
[----:B------:R-:W-:Y:S01]  /*95e0*/  ISETP.GT.AND P1, PT, R0, 0x8, P3 ;  /* 0x000000080000780c */ /* 0x000fe20001f24270 */
[----:B------:R-:W-:Y:S03]  /*95f0*/  BSSY B1, `(.L_x_34) ;  /* 0x0000007000017945 */ /* 0x000fe60003800000 */
[----:B------:R-:W-:-:S04]  /*9600*/  FMUL R159, R159, R16 ;  /* 0x000000109f9f7220 */ /* 0x000fc80000400000 */
[----:B---3--:R-:W-:-:S05]  /*9610*/  FFMA R159, R161, R2, R159 ;  /* 0x00000002a19f7223 */ /* 0x008fca000000009f */
[----:B------:R-:W-:-:S05]  /*9620*/  F2FP.F16.F32.PACK_AB R159, RZ, R159 ;  /* 0x0000009fff9f723e */ /* 0x000fca00000000ff */
[----:B------:R1:W-:Y:S01]  /*9630*/  @P4 STG.E.U16 desc[UR40][R6.64+0x2], R159 ;  /* 0x0000029f06004986 */ /* 0x0003e2000c101528 */
[----:B------:R-:W-:Y:S05]  /*9640*/  @!P1 BRA `(.L_x_35) ;  /* 0x0000000000049947 */ /* 0x000fea0003800000 */
[----:B------:R3:W5:Y:S02]  /*9650*/  LDG.E.LTC128B.U16 R23, desc[UR40][R10.64+0x10] ;  /* 0x000010280a177981 */ /* 0x000764000c1e1520 */
.L_x_35:
[----:B------:R-:W-:Y:S05]  /*9660*/  BSYNC B1 ;  /* 0x0000000000017941 */ /* 0x000fea0003800000 */
.L_x_34:
[----:B------:R-:W4:Y:S01]  /*9670*/  LDL.LU R161, [R1+0x10] ;  /* 0x0000100001a17983 */ /* 0x000f220000300800 */
[----:B-1---5:R-:W-:Y:S01]  /*9680*/  HADD2.F32 R159, -RZ, R23.H0_H0 ;  /* 0x20000017ff9f7230 */ /* 0x022fe20000004100 */
[----:B------:R-:W-:Y:S01]  /*9690*/  ISETP.GT.AND P2, PT, R0, 0x9, P3 ;  /* 0x000000090000780c */ /* 0x000fe20001f44270 */
[----:B------:R-:W-:Y:S03]  /*96a0*/  BSSY B1, `(.L_x_36) ;  /* 0x0000007000017945 */ /* 0x000fe60003800000 */
[----:B------:R-:W-:-:S04]  /*96b0*/  FMUL R159, R159, R16 ;  /* 0x000000109f9f7220 */ /* 0x000fc80000400000 */
[----:B----4-:R-:W-:-:S05]  /*96c0*/  FFMA R159, R161, R2, R159 ;  /* 0x00000002a19f7223 */ /* 0x010fca000000009f */
[----:B------:R-:W-:-:S05]  /*96d0*/  F2FP.F16.F32.PACK_AB R159, RZ, R159 ;  /* 0x0000009fff9f723e */ /* 0x000fca00000000ff */
[----:B------:R1:W-:Y:S01]  /*96e0*/  @P1 STG.E.U16 desc[UR40][R4.64+0x10], R159 ;  /* 0x0000109f04001986 */ /* 0x0003e2000c101528 */
[----:B------:R-:W-:Y:S05]  /*96f0*/  @!P2 BRA `(.L_x_37) ;  /* 0x000000000004a947 */ /* 0x000fea0003800000 */
[----:B------:R4:W5:Y:S02]  /*9700*/  LDG.E.LTC128B.U16 R23, desc[UR40][R10.64+0x12] ;  /* 0x000012280a177981 */ /* 0x000964000c1e1520 */
.L_x_37:
[----:B------:R-:W-:Y:S05]  /*9710*/  BSYNC B1 ;  /* 0x0000000000017941 */ /* 0x000fea0003800000 */
.L_x_36:
[----:B------:R-:W2:Y:S01]  /*9720*/  LDL.LU R161, [R1+0x14] ;  /* 0x0000140001a17983 */ /* 0x000ea20000300800 */
[----:B-1---5:R-:W-:Y:S01]  /*9730*/  HADD2.F32 R159, -RZ, R23.H0_H0 ;  /* 0x20000017ff9f7230 */ /* 0x022fe20000004100 */
[----:B------:R-:W-:Y:S01]  /*9740*/  ISETP.GT.AND P1, PT, R0, 0x8, P0 ;  /* 0x000000080000780c */ /* 0x000fe20000724270 */
[----:B------:R-:W-:Y:S03]  /*9750*/  BSSY B1, `(.L_x_38) ;  /* 0x0000007000017945 */ /* 0x000fe60003800000 */
[----:B------:R-:W-:-:S04]  /*9760*/  FMUL R159, R159, R16 ;  /* 0x000000109f9f7220 */ /* 0x000fc80000400000 */
[----:B--2---:R-:W-:-:S05]  /*9770*/  FFMA R159, R161, R2, R159 ;  /* 0x00000002a19f7223 */ /* 0x004fca000000009f */
[----:B------:R-:W-:-:S05]  /*9780*/  F2FP.F16.F32.PACK_AB R159, RZ, R159 ;  /* 0x0000009fff9f723e */ /* 0x000fca00000000ff */
[----:B------:R1:W-:Y:S01]  /*9790*/  @P2 STG.E.U16 desc[UR40][R4.64+0x12], R159 ;  /* 0x0000129f04002986 */ /* 0x0003e2000c101528 */
[----:B------:R-:W-:Y:S05]  /*97a0*/  @!P1 BRA `(.L_x_39) ;  /* 0x0000000000049947 */ /* 0x000fea0003800000 */
[----:B------:R2:W5:Y:S02]  /*97b0*/  LDG.E.LTC128B.U16 R23, desc[UR40][R8.64+0x10] ;  /* 0x0000102808177981 */ /* 0x000564000c1e1520 */
.L_x_39:
[----:B------:R-:W-:Y:S05]  /*97c0*/  BSYNC B1 ;  /* 0x0000000000017941 */ /* 0x000fea0003800000 */
.L_x_38:
        /* <DEDUP_REMOVED lines=10> */
.L_x_41:
[----:B------:R-:W-:Y:S05]  /*9870*/  BSYNC B1 ;  /* 0x0000000000017941 */ /* 0x000fea0003800000 */
.L_x_40:
        /* <DEDUP_REMOVED lines=10> */
.L_x_43:
[----:B------:R-:W-:Y:S05]  /*9920*/  BSYNC B1 ;  /* 0x0000000000017941 */ /* 0x000fea0003800000 */
.L_x_42:
        /* <DEDUP_REMOVED lines=10> */
.L_x_45:
[----:B------:R-:W-:Y:S05]  /*99d0*/  BSYNC B1 ;  /* 0x0000000000017941 */ /* 0x000fea0003800000 */
.L_x_44:
        /* <DEDUP_REMOVED lines=10> */
.L_x_47:
[----:B------:R-:W-:Y:S05]  /*9a80*/  BSYNC B1 ;  /* 0x0000000000017941 */ /* 0x000fea0003800000 */
.L_x_46:
        /* <DEDUP_REMOVED lines=10> */
.L_x_49:
[----:B------:R-:W-:Y:S05]  /*9b30*/  BSYNC B1 ;  /* 0x0000000000017941 */ /* 0x000fea0003800000 */
.L_x_48:
        /* <DEDUP_REMOVED lines=10> */
.L_x_51:
[----:B------:R-:W-:Y:S05]  /*9be0*/  BSYNC B1 ;  /* 0x0000000000017941 */ /* 0x000fea0003800000 */
.L_x_50:
        /* <DEDUP_REMOVED lines=10> */
.L_x_53:
[----:B------:R-:W-:Y:S05]  /*9c90*/  BSYNC B1 ;  /* 0x0000000000017941 */ /* 0x000fea0003800000 */
.L_x_52:
        /* <DEDUP_REMOVED lines=10> */
.L_x_55:
[----:B------:R-:W-:Y:S05]  /*9d40*/  BSYNC B1 ;  /* 0x0000000000017941 */ /* 0x000fea0003800000 */
.L_x_54:
        /* <DEDUP_REMOVED lines=10> */
.L_x_57:
[----:B------:R-:W-:Y:S05]  /*9df0*/  BSYNC B1 ;  /* 0x0000000000017941 */ /* 0x000fea0003800000 */
.L_x_56:
        /* <DEDUP_REMOVED lines=10> */
.L_x_59:
[----:B------:R-:W-:Y:S05]  /*9ea0*/  BSYNC B1 ;  /* 0x0000000000017941 */ /* 0x000fea0003800000 */
.L_x_58:
        /* <DEDUP_REMOVED lines=10> */
.L_x_61:
[----:B------:R-:W-:Y:S05]  /*9f50*/  BSYNC B1 ;  /* 0x0000000000017941 */ /* 0x000fea0003800000 */
.L_x_60:
        /* <DEDUP_REMOVED lines=10> */
.L_x_63:
[----:B------:R-:W-:Y:S05]  /*a000*/  BSYNC B1 ;  /* 0x0000000000017941 */ /* 0x000fea0003800000 */
.L_x_62:
        /* <DEDUP_REMOVED lines=10> */
.L_x_65:
[----:B------:R-:W-:Y:S05]  /*a0b0*/  BSYNC B1 ;  /* 0x0000000000017941 */ /* 0x000fea0003800000 */
.L_x_64:
        /* <DEDUP_REMOVED lines=10> */
.L_x_67:
[----:B------:R-:W-:Y:S05]  /*a160*/  BSYNC B1 ;  /* 0x0000000000017941 */ /* 0x000fea0003800000 */
.L_x_66:
        /* <DEDUP_REMOVED lines=10> */
.L_x_69:
[----:B------:R-:W-:Y:S05]  /*a210*/  BSYNC B1 ;  /* 0x0000000000017941 */ /* 0x000fea0003800000 */
.L_x_68:
        /* <DEDUP_REMOVED lines=10> */
.L_x_71:
[----:B------:R-:W-:Y:S05]  /*a2c0*/  BSYNC B1 ;  /* 0x0000000000017941 */ /* 0x000fea0003800000 */
.L_x_70:
        /* <DEDUP_REMOVED lines=10> */
.L_x_73:
[----:B------:R-:W-:Y:S05]  /*a370*/  BSYNC B1 ;  /* 0x0000000000017941 */ /* 0x000fea0003800000 */
.L_x_72:
        /* <DEDUP_REMOVED lines=10> */
.L_x_75:
[----:B------:R-:W-:Y:S05]  /*a420*/  BSYNC B1 ;  /* 0x0000000000017941 */ /* 0x000fea0003800000 */
.L_x_74:
        /* <DEDUP_REMOVED lines=10> */
.L_x_77:
[----:B------:R-:W-:Y:S05]  /*a4d0*/  BSYNC B1 ;  /* 0x0000000000017941 */ /* 0x000fea0003800000 */
.L_x_76:
        /* <DEDUP_REMOVED lines=10> */
.L_x_79:
[----:B------:R-:W-:Y:S05]  /*a580*/  BSYNC B1 ;  /* 0x0000000000017941 */ /* 0x000fea0003800000 */
.L_x_78:
        /* <DEDUP_REMOVED lines=10> */
.L_x_81:
[----:B------:R-:W-:Y:S05]  /*a630*/  BSYNC B1 ;  /* 0x0000000000017941 */ /* 0x000fea0003800000 */
.L_x_80:
        /* <DEDUP_REMOVED lines=10> */
.L_x_83:
[----:B------:R-:W-:Y:S05]  /*a6e0*/  BSYNC B1 ;  /* 0x0000000000017941 */ /* 0x000fea0003800000 */
.L_x_82:
        /* <DEDUP_REMOVED lines=10> */
.L_x_85:
[----:B------:R-:W-:Y:S05]  /*a790*/  BSYNC B1 ;  /* 0x0000000000017941 */ /* 0x000fea0003800000 */
.L_x_84:
        /* <DEDUP_REMOVED lines=10> */
.L_x_87:
[----:B------:R-:W-:Y:S05]  /*a840*/  BSYNC B1 ;  /* 0x0000000000017941 */ /* 0x000fea0003800000 */
.L_x_86:
        /* <DEDUP_REMOVED lines=10> */
.L_x_89:
[----:B------:R-:W-:Y:S05]  /*a8f0*/  BSYNC B1 ;  /* 0x0000000000017941 */ /* 0x000fea0003800000 */
.L_x_88:
        /* <DEDUP_REMOVED lines=10> */
.L_x_91:
[----:B------:R-:W-:Y:S05]  /*a9a0*/  BSYNC B1 ;  /* 0x0000000000017941 */ /* 0x000fea0003800000 */
.L_x_90:
        /* <DEDUP_REMOVED lines=10> */
.L_x_93:
[----:B------:R-:W-:Y:S05]  /*aa50*/  BSYNC B1 ;  /* 0x0000000000017941 */ /* 0x000fea0003800000 */
.L_x_92:
        /* <DEDUP_REMOVED lines=10> */
.L_x_95:
[----:B------:R-:W-:Y:S05]  /*ab00*/  BSYNC B1 ;  /* 0x0000000000017941 */ /* 0x000fea0003800000 */
.L_x_94:
        /* <DEDUP_REMOVED lines=10> */
.L_x_97:
[----:B------:R-:W-:Y:S05]  /*abb0*/  BSYNC B1 ;  /* 0x0000000000017941 */ /* 0x000fea0003800000 */
.L_x_96:
        /* <DEDUP_REMOVED lines=10> */
.L_x_99:
[----:B------:R-:W-:Y:S05]  /*ac60*/  BSYNC B1 ;  /* 0x0000000000017941 */ /* 0x000fea0003800000 */
.L_x_98:
        /* <DEDUP_REMOVED lines=10> */
.L_x_101:
[----:B------:R-:W-:Y:S05]  /*ad10*/  BSYNC B1 ;  /* 0x0000000000017941 */ /* 0x000fea0003800000 */
.L_x_100:
        /* <DEDUP_REMOVED lines=10> */
.L_x_103:
[----:B------:R-:W-:Y:S05]  /*adc0*/  BSYNC B1 ;  /* 0x0000000000017941 */ /* 0x000fea0003800000 */
.L_x_102:
        /* <DEDUP_REMOVED lines=10> */
.L_x_105:
[----:B------:R-:W-:Y:S05]  /*ae70*/  BSYNC B1 ;  /* 0x0000000000017941 */ /* 0x000fea0003800000 */
.L_x_104:
        /* <DEDUP_REMOVED lines=10> */
.L_x_107:
[----:B------:R-:W-:Y:S05]  /*af20*/  BSYNC B1 ;  /* 0x0000000000017941 */ /* 0x000fea0003800000 */
.L_x_106:
        /* <DEDUP_REMOVED lines=10> */
.L_x_109:
[----:B------:R-:W-:Y:S05]  /*afd0*/  BSYNC B1 ;  /* 0x0000000000017941 */ /* 0x000fea0003800000 */
.L_x_108:
        /* <DEDUP_REMOVED lines=10> */
.L_x_111:
[----:B------:R-:W-:Y:S05]  /*b080*/  BSYNC B1 ;  /* 0x0000000000017941 */ /* 0x000fea0003800000 */
.L_x_110:
        /* <DEDUP_REMOVED lines=10> */
.L_x_113:
[----:B------:R-:W-:Y:S05]  /*b130*/  BSYNC B1 ;  /* 0x0000000000017941 */ /* 0x000fea0003800000 */
.L_x_112:
        /* <DEDUP_REMOVED lines=10> */
.L_x_115:
[----:B------:R-:W-:Y:S05]  /*b1e0*/  BSYNC B1 ;  /* 0x0000000000017941 */ /* 0x000fea0003800000 */
.L_x_114:
        /* <DEDUP_REMOVED lines=10> */
.L_x_117:
[----:B------:R-:W-:Y:S05]  /*b290*/  BSYNC B1 ;  /* 0x0000000000017941 */ /* 0x000fea0003800000 */
.L_x_116:
        /* <DEDUP_REMOVED lines=10> */
.L_x_119:
[----:B------:R-:W-:Y:S05]  /*b340*/  BSYNC B1 ;  /* 0x0000000000017941 */ /* 0x000fea0003800000 */
.L_x_118:
        /* <DEDUP_REMOVED lines=10> */
.L_x_121:
[----:B------:R-:W-:Y:S05]  /*b3f0*/  BSYNC B1 ;  /* 0x0000000000017941 */ /* 0x000fea0003800000 */
.L_x_120:
        /* <DEDUP_REMOVED lines=10> */
.L_x_123:
[----:B------:R-:W-:Y:S05]  /*b4a0*/  BSYNC B1 ;  /* 0x0000000000017941 */ /* 0x000fea0003800000 */
.L_x_122:
        /* <DEDUP_REMOVED lines=10> */
.L_x_125:
[----:B------:R-:W-:Y:S05]  /*b550*/  BSYNC B1 ;  /* 0x0000000000017941 */ /* 0x000fea0003800000 */
.L_x_124:
        /* <DEDUP_REMOVED lines=10> */
.L_x_127:
[----:B------:R-:W-:Y:S05]  /*b600*/  BSYNC B1 ;  /* 0x0000000000017941 */ /* 0x000fea0003800000 */
.L_x_126:
        /* <DEDUP_REMOVED lines=10> */
.L_x_129:
[----:B------:R-:W-:Y:S05]  /*b6b0*/  BSYNC B1 ;  /* 0x0000000000017941 */ /* 0x000fea0003800000 */
.L_x_128:
        /* <DEDUP_REMOVED lines=10> */
.L_x_131:
[----:B------:R-:W-:Y:S05]  /*b760*/  BSYNC B1 ;  /* 0x0000000000017941 */ /* 0x000fea0003800000 */
.L_x_130:
        /* <DEDUP_REMOVED lines=10> */
.L_x_133:
[----:B------:R-:W-:Y:S05]  /*b810*/  BSYNC B1 ;  /* 0x0000000000017941 */ /* 0x000fea0003800000 */
.L_x_132:
        /* <DEDUP_REMOVED lines=10> */
.L_x_135:
[----:B------:R-:W-:Y:S05]  /*b8c0*/  BSYNC B1 ;  /* 0x0000000000017941 */ /* 0x000fea0003800000 */
.L_x_134:
        /* <DEDUP_REMOVED lines=10> */
.L_x_137:
[----:B------:R-:W-:Y:S05]  /*b970*/  BSYNC B1 ;  /* 0x0000000000017941 */ /* 0x000fea0003800000 */
.L_x_136:
        /* <DEDUP_REMOVED lines=10> */
.L_x_139:
[----:B------:R-:W-:Y:S05]  /*ba20*/  BSYNC B1 ;  /* 0x0000000000017941 */ /* 0x000fea0003800000 */
.L_x_138:
        /* <DEDUP_REMOVED lines=10> */
.L_x_141:
[----:B------:R-:W-:Y:S05]  /*bad0*/  BSYNC B1 ;  /* 0x0000000000017941 */ /* 0x000fea0003800000 */
.L_x_140:
        /* <DEDUP_REMOVED lines=10> */
.L_x_143:
[----:B------:R-:W-:Y:S05]  /*bb80*/  BSYNC B1 ;  /* 0x0000000000017941 */ /* 0x000fea0003800000 */
.L_x_142:
        /* <DEDUP_REMOVED lines=10> */
.L_x_145:
[----:B------:R-:W-:Y:S05]  /*bc30*/  BSYNC B1 ;  /* 0x0000000000017941 */ /* 0x000fea0003800000 */
.L_x_144:
        /* <DEDUP_REMOVED lines=10> */
.L_x_147:
[----:B------:R-:W-:Y:S05]  /*bce0*/  BSYNC B1 ;  /* 0x0000000000017941 */ /* 0x000fea0003800000 */
.L_x_146:
        /* <DEDUP_REMOVED lines=10> */
.L_x_149:
[----:B------:R-:W-:Y:S05]  /*bd90*/  BSYNC B1 ;  /* 0x0000000000017941 */ /* 0x000fea0003800000 */
.L_x_148:
        /* <DEDUP_REMOVED lines=10> */
.L_x_151:
[----:B------:R-:W-:Y:S05]  /*be40*/  BSYNC B1 ;  /* 0x0000000000017941 */ /* 0x000fea0003800000 */
.L_x_150:
        /* <DEDUP_REMOVED lines=10> */
.L_x_153:
[----:B------:R-:W-:Y:S05]  /*bef0*/  BSYNC B1 ;  /* 0x0000000000017941 */ /* 0x000fea0003800000 */
.L_x_152:
        /* <DEDUP_REMOVED lines=10> */
.L_x_155:
[----:B------:R-:W-:Y:S05]  /*bfa0*/  BSYNC B1 ;  /* 0x0000000000017941 */ /* 0x000fea0003800000 */
.L_x_154:
        /* <DEDUP_REMOVED lines=10> */
.L_x_157:
[----:B------:R-:W-:Y:S05]  /*c050*/  BSYNC B1 ;  /* 0x0000000000017941 */ /* 0x000fea0003800000 */
.L_x_156:
        /* <DEDUP_REMOVED lines=10> */
.L_x_159:
[----:B------:R-:W-:Y:S05]  /*c100*/  BSYNC B1 ;  /* 0x0000000000017941 */ /* 0x000fea0003800000 */
.L_x_158:
        /* <DEDUP_REMOVED lines=10> */
.L_x_161:
[----:B------:R-:W-:Y:S05]  /*c1b0*/  BSYNC B1 ;  /* 0x0000000000017941 */ /* 0x000fea0003800000 */
.L_x_160:
        /* <DEDUP_REMOVED lines=10> */
.L_x_163:
[----:B------:R-:W-:Y:S05]  /*c260*/  BSYNC B1 ;  /* 0x0000000000017941 */ /* 0x000fea0003800000 */
.L_x_162:
        /* <DEDUP_REMOVED lines=10> */
.L_x_165:
[----:B------:R-:W-:Y:S05]  /*c310*/  BSYNC B1 ;  /* 0x0000000000017941 */ /* 0x000fea0003800000 */
.L_x_164:
        /* <DEDUP_REMOVED lines=10> */
.L_x_167:
[----:B------:R-:W-:Y:S05]  /*c3c0*/  BSYNC B1 ;  /* 0x0000000000017941 */ /* 0x000fea0003800000 */
.L_x_166:
        /* <DEDUP_REMOVED lines=10> */
.L_x_169:
[----:B------:R-:W-:Y:S05]  /*c470*/  BSYNC B1 ;  /* 0x0000000000017941 */ /* 0x000fea0003800000 */
.L_x_168:
        /* <DEDUP_REMOVED lines=10> */
.L_x_171:
[----:B------:R-:W-:Y:S05]  /*c520*/  BSYNC B1 ;  /* 0x0000000000017941 */ /* 0x000fea0003800000 */
.L_x_170:
        /* <DEDUP_REMOVED lines=10> */
.L_x_173:
[----:B------:R-:W-:Y:S05]  /*c5d0*/  BSYNC B1 ;  /* 0x0000000000017941 */ /* 0x000fea0003800000 */
.L_x_172:
        /* <DEDUP_REMOVED lines=10> */
.L_x_175:
[----:B------:R-:W-:Y:S05]  /*c680*/  BSYNC B1 ;  /* 0x0000000000017941 */ /* 0x000fea0003800000 */
.L_x_174:
        /* <DEDUP_REMOVED lines=10> */
.L_x_177:
[----:B------:R-:W-:Y:S05]  /*c730*/  BSYNC B1 ;  /* 0x0000000000017941 */ /* 0x000fea0003800000 */
.L_x_176:
        /* <DEDUP_REMOVED lines=10> */
.L_x_179:
[----:B------:R-:W-:Y:S05]  /*c7e0*/  BSYNC B1 ;  /* 0x0000000000017941 */ /* 0x000fea0003800000 */
.L_x_178:
        /* <DEDUP_REMOVED lines=10> */
.L_x_181:
[----:B------:R-:W-:Y:S05]  /*c890*/  BSYNC B1 ;  /* 0x0000000000017941 */ /* 0x000fea0003800000 */
.L_x_180:
        /* <DEDUP_REMOVED lines=10> */
.L_x_183:
[----:B------:R-:W-:Y:S05]  /*c940*/  BSYNC B1 ;  /* 0x0000000000017941 */ /* 0x000fea0003800000 */
.L_x_182:
        /* <DEDUP_REMOVED lines=10> */
.L_x_185:
[----:B------:R-:W-:Y:S05]  /*c9f0*/  BSYNC B1 ;  /* 0x0000000000017941 */ /* 0x000fea0003800000 */
.L_x_184:
        /* <DEDUP_REMOVED lines=10> */
.L_x_187:
[----:B------:R-:W-:Y:S05]  /*caa0*/  BSYNC B1 ;  /* 0x0000000000017941 */ /* 0x000fea0003800000 */
.L_x_186:
        /* <DEDUP_REMOVED lines=10> */
.L_x_189:
[----:B------:R-:W-:Y:S05]  /*cb50*/  BSYNC B1 ;  /* 0x0000000000017941 */ /* 0x000fea0003800000 */
.L_x_188:
        /* <DEDUP_REMOVED lines=10> */
.L_x_191:
[----:B------:R-:W-:Y:S05]  /*cc00*/  BSYNC B1 ;  /* 0x0000000000017941 */ /* 0x000fea0003800000 */
.L_x_190:
        /* <DEDUP_REMOVED lines=10> */
.L_x_193:
[----:B------:R-:W-:Y:S05]  /*ccb0*/  BSYNC B1 ;  /* 0x0000000000017941 */ /* 0x000fea0003800000 */
.L_x_192:
        /* <DEDUP_REMOVED lines=10> */
.L_x_195:
[----:B------:R-:W-:Y:S05]  /*cd60*/  BSYNC B1 ;  /* 0x0000000000017941 */ /* 0x000fea0003800000 */
.L_x_194:
        /* <DEDUP_REMOVED lines=10> */
.L_x_197:
[----:B------:R-:W-:Y:S05]  /*ce10*/  BSYNC B1 ;  /* 0x0000000000017941 */ /* 0x000fea0003800000 */
.L_x_196:
        /* <DEDUP_REMOVED lines=10> */
.L_x_199:
[----:B------:R-:W-:Y:S05]  /*cec0*/  BSYNC B1 ;  /* 0x0000000000017941 */ /* 0x000fea0003800000 */
.L_x_198:
        /* <DEDUP_REMOVED lines=10> */
.L_x_201:
[----:B------:R-:W-:Y:S05]  /*cf70*/  BSYNC B1 ;  /* 0x0000000000017941 */ /* 0x000fea0003800000 */
.L_x_200:
        /* <DEDUP_REMOVED lines=10> */
.L_x_203:
[----:B------:R-:W-:Y:S05]  /*d020*/  BSYNC B1 ;  /* 0x0000000000017941 */ /* 0x000fea0003800000 */
.L_x_202:
        /* <DEDUP_REMOVED lines=10> */
.L_x_205:
[----:B------:R-:W-:Y:S05]  /*d0d0*/  BSYNC B1 ;  /* 0x0000000000017941 */ /* 0x000fea0003800000 */
.L_x_204:
        /* <DEDUP_REMOVED lines=10> */
.L_x_207:
[----:B------:R-:W-:Y:S05]  /*d180*/  BSYNC B1 ;  /* 0x0000000000017941 */ /* 0x000fea0003800000 */
.L_x_206:
        /* <DEDUP_REMOVED lines=10> */
.L_x_209:
[----:B------:R-:W-:Y:S05]  /*d230*/  BSYNC B1 ;  /* 0x0000000000017941 */ /* 0x000fea0003800000 */
.L_x_208:
        /* <DEDUP_REMOVED lines=10> */
.L_x_211:
[----:B------:R-:W-:Y:S05]  /*d2e0*/  BSYNC B1 ;  /* 0x0000000000017941 */ /* 0x000fea0003800000 */
.L_x_210:
        /* <DEDUP_REMOVED lines=10> */
.L_x_213:
[----:B------:R-:W-:Y:S05]  /*d390*/  BSYNC B1 ;  /* 0x0000000000017941 */ /* 0x000fea0003800000 */
.L_x_212:
        /* <DEDUP_REMOVED lines=10> */
.L_x_215:
[----:B------:R-:W-:Y:S05]  /*d440*/  BSYNC B1 ;  /* 0x0000000000017941 */ /* 0x000fea0003800000 */
.L_x_214:
        /* <DEDUP_REMOVED lines=10> */
.L_x_217:
[----:B------:R-:W-:Y:S05]  /*d4f0*/  BSYNC B1 ;  /* 0x0000000000017941 */ /* 0x000fea0003800000 */
.L_x_216:
        /* <DEDUP_REMOVED lines=10> */
.L_x_219:
[----:B------:R-:W-:Y:S05]  /*d5a0*/  BSYNC B1 ;  /* 0x0000000000017941 */ /* 0x000fea0003800000 */
.L_x_218:
        /* <DEDUP_REMOVED lines=10> */
.L_x_221:
[----:B------:R-:W-:Y:S05]  /*d650*/  BSYNC B1 ;  /* 0x0000000000017941 */ /* 0x000fea0003800000 */
.L_x_220:
        /* <DEDUP_REMOVED lines=10> */
.L_x_223:
[----:B------:R-:W-:Y:S05]  /*d700*/  BSYNC B1 ;  /* 0x0000000000017941 */ /* 0x000fea0003800000 */
.L_x_222:
        /* <DEDUP_REMOVED lines=10> */
.L_x_225:
[----:B------:R-:W-:Y:S05]  /*d7b0*/  BSYNC B1 ;  /* 0x0000000000017941 */ /* 0x000fea0003800000 */
.L_x_224:
        /* <DEDUP_REMOVED lines=10> */
.L_x_227:
[----:B------:R-:W-:Y:S05]  /*d860*/  BSYNC B1 ;  /* 0x0000000000017941 */ /* 0x000fea0003800000 */
.L_x_226:
        /* <DEDUP_REMOVED lines=10> */
.L_x_229:
[----:B------:R-:W-:Y:S05]  /*d910*/  BSYNC B1 ;  /* 0x0000000000017941 */ /* 0x000fea0003800000 */
.L_x_228:
        /* <DEDUP_REMOVED lines=10> */
.L_x_231:
[----:B------:R-:W-:Y:S05]  /*d9c0*/  BSYNC B1 ;  /* 0x0000000000017941 */ /* 0x000fea0003800000 */
.L_x_230:
        /* <DEDUP_REMOVED lines=10> */
.L_x_233:
[----:B------:R-:W-:Y:S05]  /*da70*/  BSYNC B1 ;  /* 0x0000000000017941 */ /* 0x000fea0003800000 */
.L_x_232:
        /* <DEDUP_REMOVED lines=10> */
.L_x_235:
[----:B------:R-:W-:Y:S05]  /*db20*/  BSYNC B1 ;  /* 0x0000000000017941 */ /* 0x000fea0003800000 */
.L_x_234:
        /* <DEDUP_REMOVED lines=10> */
.L_x_237:
[----:B------:R-:W-:Y:S05]  /*dbd0*/  BSYNC B1 ;  /* 0x0000000000017941 */ /* 0x000fea0003800000 */
.L_x_236:
        /* <DEDUP_REMOVED lines=10> */
.L_x_239:
[----:B------:R-:W-:Y:S05]  /*dc80*/  BSYNC B1 ;  /* 0x0000000000017941 */ /* 0x000fea0003800000 */
.L_x_238:
        /* <DEDUP_REMOVED lines=10> */
.L_x_241:
[----:B------:R-:W-:Y:S05]  /*dd30*/  BSYNC B1 ;  /* 0x0000000000017941 */ /* 0x000fea0003800000 */
.L_x_240:
        /* <DEDUP_REMOVED lines=10> */
.L_x_243:
[----:B------:R-:W-:Y:S05]  /*dde0*/  BSYNC B1 ;  /* 0x0000000000017941 */ /* 0x000fea0003800000 */
.L_x_242:
        /* <DEDUP_REMOVED lines=10> */
.L_x_245:
[----:B------:R-:W-:Y:S05]  /*de90*/  BSYNC B1 ;  /* 0x0000000000017941 */ /* 0x000fea0003800000 */
.L_x_244:
        /* <DEDUP_REMOVED lines=10> */
.L_x_247:
[----:B------:R-:W-:Y:S05]  /*df40*/  BSYNC B1 ;  /* 0x0000000000017941 */ /* 0x000fea0003800000 */
.L_x_246:
        /* <DEDUP_REMOVED lines=10> */
.L_x_249:
[----:B------:R-:W-:Y:S05]  /*dff0*/  BSYNC B1 ;  /* 0x0000000000017941 */ /* 0x000fea0003800000 */
.L_x_248:
        /* <DEDUP_REMOVED lines=10> */
.L_x_251:
[----:B------:R-:W-:Y:S05]  /*e0a0*/  BSYNC B1 ;  /* 0x0000000000017941 */ /* 0x000fea0003800000 */
.L_x_250:
        /* <DEDUP_REMOVED lines=10> */
.L_x_253:
[----:B------:R-:W-:Y:S05]  /*e150*/  BSYNC B1 ;  /* 0x0000000000017941 */ /* 0x000fea0003800000 */
.L_x_252:
        /* <DEDUP_REMOVED lines=10> */
.L_x_255:
[----:B------:R-:W-:Y:S05]  /*e200*/  BSYNC B1 ;  /* 0x0000000000017941 */ /* 0x000fea0003800000 */
.L_x_254:
        /* <DEDUP_REMOVED lines=10> */
.L_x_257:
[----:B------:R-:W-:Y:S05]  /*e2b0*/  BSYNC B1 ;  /* 0x0000000000017941 */ /* 0x000fea0003800000 */
.L_x_256:
        /* <DEDUP_REMOVED lines=10> */
.L_x_259:
[----:B------:R-:W-:Y:S05]  /*e360*/  BSYNC B1 ;  /* 0x0000000000017941 */ /* 0x000fea0003800000 */
.L_x_258:
        /* <DEDUP_REMOVED lines=10> */
.L_x_261:
[----:B------:R-:W-:Y:S05]  /*e410*/  BSYNC B1 ;  /* 0x0000000000017941 */ /* 0x000fea0003800000 */
.L_x_260:
        /* <DEDUP_REMOVED lines=10> */
.L_x_263:
[----:B------:R-:W-:Y:S05]  /*e4c0*/  BSYNC B1 ;  /* 0x0000000000017941 */ /* 0x000fea0003800000 */
.L_x_262:
        /* <DEDUP_REMOVED lines=10> */
.L_x_265:
[----:B------:R-:W-:Y:S05]  /*e570*/  BSYNC B1 ;  /* 0x0000000000017941 */ /* 0x000fea0003800000 */
.L_x_264:
        /* <DEDUP_REMOVED lines=10> */
.L_x_267:
[----:B------:R-:W-:Y:S05]  /*e620*/  BSYNC B1 ;  /* 0x0000000000017941 */ /* 0x000fea0003800000 */
.L_x_266:
        /* <DEDUP_REMOVED lines=10> */
.L_x_269:
[----:B------:R-:W-:Y:S05]  /*e6d0*/  BSYNC B1 ;  /* 0x0000000000017941 */ /* 0x000fea0003800000 */
.L_x_268:
        /* <DEDUP_REMOVED lines=10> */
.L_x_271:
[----:B------:R-:W-:Y:S05]  /*e780*/  BSYNC B1 ;  /* 0x0000000000017941 */ /* 0x000fea0003800000 */
.L_x_270:
        /* <DEDUP_REMOVED lines=10> */
.L_x_273:
[----:B------:R-:W-:Y:S05]  /*e830*/  BSYNC B1 ;  /* 0x0000000000017941 */ /* 0x000fea0003800000 */
.L_x_272:
        /* <DEDUP_REMOVED lines=10> */
.L_x_275:
[----:B------:R-:W-:Y:S05]  /*e8e0*/  BSYNC B1 ;  /* 0x0000000000017941 */ /* 0x000fea0003800000 */
.L_x_274:
        /* <DEDUP_REMOVED lines=10> */
.L_x_277:
[----:B------:R-:W-:Y:S05]  /*e990*/  BSYNC B1 ;  /* 0x0000000000017941 */ /* 0x000fea0003800000 */
.L_x_276:
[----:B0-234-:R-:W2:Y:S01]  /*e9a0*/  LDL.LU R10, [R1+0x1f4] ;  /* 0x0001f400010a7983 */ /* 0x01dea20000300800 */
[----:B-----5:R-:W-:Y:S01]  /*e9b0*/  HADD2.F32 R11, -RZ, R23.H0_H0 ;  /* 0x20000017ff0b7230 */ /* 0x020fe20000004100 */
        /* <DEDUP_REMOVED lines=8> */
.L_x_279:
[----:B------:R-:W-:Y:S05]  /*ea40*/  BSYNC B1 ;  /* 0x0000000000017941 */ /* 0x000fea0003800000 */
.L_x_278:
[----:B------:R-:W3:Y:S01]  /*ea50*/  LDL.LU R10, [R1+0x1f8] ;  /* 0x0001f800010a7983 */ /* 0x000ee20000300800 */
[----:B0----5:R-:W-:Y:S01]  /*ea60*/  HADD2.F32 R11, -RZ, R23.H0_H0 ;  /* 0x20000017ff0b7230 */ /* 0x021fe20000004100 */
[----:B------:R-:W-:Y:S01]  /*ea70*/  ISETP.GT.AND P1, PT, R0, 0xf9, P0 ;  /* 0x000000f90000780c */ /* 0x000fe20000724270 */
[----:B------:R-:W-:Y:S01]  /*ea80*/  BSSY B1, `(.L_x_280) ;  /* 0x000000a000017945 */ /* 0x000fe20003800000 */
[----:B------:R-:W-:Y:S02]  /*ea90*/  IADD3 R167, P0, R3, 0x80, RZ ;  /* 0x0000008003a77810 */ /* 0x000fe40007f1e0ff */
[----:B------:R-:W-:-:S04]  /*eaa0*/  FMUL R11, R11, R16 ;  /* 0x000000100b0b7220 */ /* 0x000fc80000400000 */
[----:B---3--:R-:W-:-:S05]  /*eab0*/  FFMA R11, R10, R2, R11 ;  /* 0x000000020a0b7223 */ /* 0x008fca000000000b */
[----:B------:R-:W-:-:S04]  /*eac0*/  F2FP.F16.F32.PACK_AB R11, RZ, R11 ;  /* 0x0000000bff0b723e */ /* 0x000fc800000000ff */
[----:B------:R-:W-:Y:S01]  /*ead0*/  PRMT R3, R11, 0x7610, R3 ;  /* 0x000076100b037816 */ /* 0x000fe20000000003 */
[----:B------:R-:W-:-:S04]  /*eae0*/  IMAD.X R11, RZ, RZ, UR7, P0 ;  /* 0x00000007ff0b7e24 */ /* 0x000fc800080e06ff */
[----:B------:R0:W-:Y:S01]  /*eaf0*/  @P2 STG.E.U16 desc[UR40][R6.64+0x1f0], R3 ;  /* 0x0001f00306002986 */ /* 0x0001e2000c101528 */
[----:B------:R-:W-:Y:S05]  /*eb00*/  @!P1 BRA `(.L_x_281) ;  /* 0x0000000000049947 */ /* 0x000fea0003800000 */
[----:B------:R3:W5:Y:S02]  /*eb10*/  LDG.E.LTC128B.U16 R23, desc[UR40][R8.64+0x1f2] ;  /* 0x0001f22808177981 */ /* 0x000764000c1e1520 */
.L_x_281:
[----:B------:R-:W-:Y:S05]  /*eb20*/  BSYNC B1 ;  /* 0x0000000000017941 */ /* 0x000fea0003800000 */
.L_x_280:
[----:B------:R-:W4:Y:S01]  /*eb30*/  LDL.LU R10, [R1+0x1fc] ;  /* 0x0001fc00010a7983 */ /* 0x000f220000300800 */
[----:B0----5:R-:W-:Y:S01]  /*eb40*/  HADD2.F32 R3, -RZ, R23.H0_H0 ;  /* 0x20000017ff037230 */ /* 0x021fe20000004100 */
[----:B------:R-:W-:Y:S01]  /*eb50*/  ISETP.GT.AND P0, PT, R17, 0x80, PT ;  /* 0x000000801100780c */ /* 0x000fe20003f04270 */
[----:B--23--:R-:W-:-:S03]  /*eb60*/  IMAD R8, R11, R14, RZ ;  /* 0x0000000e0b087224 */ /* 0x00cfc600078e02ff */
[----:B------:R-:W-:Y:S01]  /*eb70*/  FMUL R3, R3, R16 ;  /* 0x0000001003037220 */ /* 0x000fe20000400000 */
[C---:B------:R-:W-:Y:S01]  /*eb80*/  IMAD R165, R167.reuse, R15, R8 ;  /* 0x0000000fa7a57224 */ /* 0x040fe200078e0208 */
[----:B------:R-:W-:Y:S01]  /*eb90*/  ISETP.GT.AND P4, PT, R0, RZ, P0 ;  /* 0x000000ff0000720c */ /* 0x000fe20000784270 */
[----:B------:R-:W-:-:S04]  /*eba0*/  IMAD.WIDE.U32 R8, R167, R14, R20 ;  /* 0x0000000ea7087225 */ /* 0x000fc800078e0014 */
[----:B------:R-:W-:Y:S02]  /*ebb0*/  IMAD.IADD R9, R9, 0x1, R165 ;  /* 0x0000000109097824 */ /* 0x000fe400078e02a5 */
[----:B----4-:R-:W-:Y:S01]  /*ebc0*/  FFMA R3, R10, R2, R3 ;  /* 0x000000020a037223 */ /* 0x010fe20000000003 */
[----:B------:R-:W-:-:S04]  /*ebd0*/  LEA R10, P2, R8, R12, 0x1 ;  /* 0x0000000c080a7211 */ /* 0x000fc800078408ff */
[----:B------:R-:W-:Y:S02]  /*ebe0*/  F2FP.F16.F32.PACK_AB R3, RZ, R3 ;  /* 0x00000003ff03723e */ /* 0x000fe400000000ff */
[--C-:B------:R-:W-:Y:S02]  /*ebf0*/  LEA.HI.X R11, R8, R13, R9.reuse, 0x1, P2 ;  /* 0x0000000d080b7211 */ /* 0x100fe400010f0c09 */
[----:B------:R-:W-:-:S05]  /*ec00*/  PRMT R9, R3, 0x7610, R9 ;  /* 0x0000761003097816 */ /* 0x000fca0000000009 */
[----:B------:R0:W-:Y:S04]  /*ec10*/  @P1 STG.E.U16 desc[UR40][R6.64+0x1f2], R9 ;  /* 0x0001f20906001986 */ /* 0x0001e8000c101528 */
[----:B------:R-:W2:Y:S01]  /*ec20*/  @P4 LDG.E.LTC128B.U16 R23, desc[UR40][R10.64] ;  /* 0x000000280a174981 */ /* 0x000ea2000c1e1520 */
[----:B-1----:R-:W-:Y:S01]  /*ec30*/  IMAD.U32 R159, RZ, RZ, UR8 ;  /* 0x00000008ff9f7e24 */ /* 0x002fe2000f8e00ff */
[----:B------:R-:W-:Y:S01]  /*ec40*/  MOV R164, UR9 ;  /* 0x0000000900a47c02 */ /* 0x000fe20008000f00 */
[----:B------:R-:W-:Y:S01]  /*ec50*/  IMAD.U32 R161, RZ, RZ, UR8 ;  /* 0x00000008ffa17e24 */ /* 0x000fe2000f8e00ff */
[----:B------:R-:W-:Y:S01]  /*ec60*/  ISETP.GT.AND P2, PT, R0, 0x1, P0 ;  /* 0x000000010000780c */ /* 0x000fe20000744270 */
[----:B------:R-:W-:Y:S01]  /*ec70*/  IMAD.SHL.U32 R159, R159, 0x100, RZ ;  /* 0x000001009f9f7824 */ /* 0x000fe200078e00ff */
[----:B------:R-:W-:Y:S01]  /*ec80*/  BSSY B1, `(.L_x_282) ;  /* 0x0000011000017945 */ /* 0x000fe20003800000 */
[----:B0-----:R-:W-:Y:S01]  /*ec90*/  IMAD.WIDE.U32 R8, R167, R14, R18 ;  /* 0x0000000ea7087225 */ /* 0x001fe200078e0012 */
[----:B------:R-:W-:-:S04]  /*eca0*/  SHF.L.U64.HI R161, R161, 0x8, R164 ;  /* 0x00000008a1a17819 */ /* 0x000fc800000102a4 */
[----:B------:R-:W-:-:S03]  /*ecb0*/  IADD3 R9, R165, R9, RZ ;  /* 0x00000009a5097210 */ /* 0x000fc60007ffe0ff */
[----:B------:R-:W-:Y:S01]  /*ecc0*/  IMAD.WIDE.U32 R162, R22, UR44, R8 ;  /* 0x0000002c16a27c25 */ /* 0x000fe2000f8e0008 */
[----:B------:R-:W-:-:S03]  /*ecd0*/  IADD3 R8, P1, R159, R4, RZ ;  /* 0x000000049f087210 */ /* 0x000fc60007f3e0ff */
[----:B------:R-:W-:Y:S01]  /*ece0*/  IMAD.IADD R7, R157, 0x1, R163 ;  /* 0x000000019d077824 */ /* 0x000fe200078e02a3 */
[----:B------:R-:W-:Y:S02]  /*ecf0*/  IADD3.X R9, R161, R5, RZ, P1, !PT ;  /* 0x00000005a1097210 */ /* 0x000fe40000ffe4ff */
[----:B------:R-:W-:-:S04]  /*ed00*/  LEA R6, P3, R162, R12, 0x1 ;  /* 0x0000000ca2067211 */ /* 0x000fc800078608ff */
[----:B------:R-:W-:Y:S01]  /*ed10*/  LEA.HI.X R7, R162, R13, R7, 0x1, P3 ;  /* 0x0000000da2077211 */ /* 0x000fe200018f0c07 */
[----:B--2---:R-:W-:-:S05]  /*ed20*/  HADD2.F32 R3, -RZ, R23.H0_H0 ;  /* 0x20000017ff037230 */ /* 0x004fca0000004100 */
[----:B------:R-:W-:-:S04]  /*ed30*/  FMUL R3, R3, R16 ;  /* 0x0000001003037220 */ /* 0x000fc80000400000 */
[----:B------:R-:W-:-:S05]  /*ed40*/  FFMA R3, R24, R2, R3 ;  /* 0x0000000218037223 */ /* 0x000fca0000000003 */
[----:B------:R-:W-:-:S05]  /*ed50*/  F2FP.F16.F32.PACK_AB R3, RZ, R3 ;  /* 0x00000003ff03723e */ /* 0x000fca00000000ff */
[----:B------:R0:W-:Y:S01]  /*ed60*/  @P4 STG.E.U16 desc[UR40][R8.64], R3 ;  /* 0x0000000308004986 */ /* 0x0001e2000c101528 */
[----:B------:R-:W-:Y:S05]  /*ed70*/  @!P2 BRA `(.L_x_283) ;  /* 0x000000000004a947 */ /* 0x000fea0003800000 */
[----:B------:R1:W5:Y:S02]  /*ed80*/  LDG.E.LTC128B.U16 R23, desc[UR40][R6.64+0x2] ;  /* 0x0000022806177981 */ /* 0x000364000c1e1520 */
.L_x_283:
[----:B------:R-:W-:Y:S05]  /*ed90*/  BSYNC B1 ;  /* 0x0000000000017941 */ /* 0x000fea0003800000 */
.L_x_282:
[----:B0----5:R-:W-:Y:S01]  /*eda0*/  HADD2.F32 R3, -RZ, R23.H0_H0 ;  /* 0x20000017ff037230 */ /* 0x021fe20000004100 */
[----:B------:R-:W-:Y:S01]  /*edb0*/  ISETP.GT.AND P1, PT, R17, 0x88, PT ;  /* 0x000000881100780c */ /* 0x000fe20003f24270 */
[----:B------:R-:W-:Y:S01]  /*edc0*/  IMAD.WIDE.U32 R14, R167, R14, R154 ;  /* 0x0000000ea70e7225 */ /* 0x000fe200078e009a */
[----:B------:R-:W-:Y:S03]  /*edd0*/  BSSY B1, `(.L_x_284) ;  /* 0x0000010000017945 */ /* 0x000fe60003800000 */
[----:B------:R-:W-:Y:S01]  /*ede0*/  FMUL R10, R3, R16 ;  /* 0x00000010030a7220 */ /* 0x000fe20000400000 */
[----:B------:R-:W-:Y:S01]  /*edf0*/  ISETP.GT.AND P3, PT, R0, RZ, P1 ;  /* 0x000000ff0000720c */ /* 0x000fe20000f64270 */
[----:B------:R-:W-:Y:S01]  /*ee00*/  IMAD.IADD R165, R165, 0x1, R15 ;  /* 0x00000001a5a57824 */ /* 0x000fe200078e020f */
[----:B------:R-:W-:Y:S01]  /*ee10*/  IADD3 R152, P4, R152, R14, RZ ;  /* 0x0000000e98987210 */ /* 0x000fe20007f9e0ff */
[----:B------:R-:W-:Y:S01]  /*ee20*/  FFMA R10, R25, R2, R10 ;  /* 0x00000002190a7223 */ /* 0x000fe2000000000a */
[----:B------:R-:W-:-:S03]  /*ee30*/  IADD3 R14, P5, R18, R14, RZ ;  /* 0x0000000e120e7210 */ /* 0x000fc60007fbe0ff */
[----:B------:R-:W-:Y:S01]  /*ee40*/  IMAD.X R20, R165, 0x1, R21, P4 ;  /* 0x00000001a5147824 */ /* 0x000fe200020e0615 */
[----:B------:R-:W-:Y:S02]  /*ee50*/  F2FP.F16.F32.PACK_AB R3, RZ, R10 ;  /* 0x0000000aff03723e */ /* 0x000fe400000000ff */
[C---:B------:R-:W-:Y:S02]  /*ee60*/  LEA R10, P4, R152.reuse, R12, 0x1 ;  /* 0x0000000c980a7211 */ /* 0x040fe400078808ff */
[----:B------:R-:W-:Y:S02]  /*ee70*/  PRMT R17, R3, 0x7610, R17 ;  /* 0x0000761003117816 */ /* 0x000fe40000000011 */
[----:B------:R-:W-:Y:S02]  /*ee80*/  LEA.HI.X R11, R152, R13, R20, 0x1, P4 ;  /* 0x0000000d980b7211 */ /* 0x000fe400020f0c14 */
[----:B------:R-:W-:Y:S01]  /*ee90*/  PRMT R3, R23, 0x7610, R3 ;  /* 0x0000761017037816 */ /* 0x000fe20000000003 */
[----:B------:R0:W-:Y:S01]  /*eea0*/  @P2 STG.E.U16 desc[UR40][R8.64+0x2], R17 ;  /* 0x0000021108002986 */ /* 0x0001e2000c101528 */
[----:B------:R-:W-:Y:S05]  /*eeb0*/  @!P3 BRA `(.L_x_285) ;  /* 0x000000000004b947 */ /* 0x000fea0003800000 */
[----:B------:R2:W5:Y:S02]  /*eec0*/  LDG.E.LTC128B.U16 R3, desc[UR40][R10.64] ;  /* 0x000000280a037981 */ /* 0x000564000c1e1520 */
.L_x_285:
[----:B------:R-:W-:Y:S05]  /*eed0*/  BSYNC B1 ;  /* 0x0000000000017941 */ /* 0x000fea0003800000 */
.L_x_284:
[----:B--2--5:R-:W-:Y:S01]  /*eee0*/  HADD2.F32 R11, -RZ, R3.H0_H0 ;  /* 0x20000003ff0b7230 */ /* 0x024fe20000004100 */
[----:B------:R-:W-:Y:S01]  /*eef0*/  IADD3.X R15, R19, R165, RZ, P5, !PT ;  /* 0x000000a5130f7210 */ /* 0x000fe20002ffe4ff */
[----:B------:R-:W-:Y:S01]  /*ef00*/  BSSY B1, `(.L_x_286) ;  /* 0x000000e000017945 */ /* 0x000fe20003800000 */
[----:B------:R-:W-:Y:S02]  /*ef10*/  IADD3 R10, P2, R8, R158, RZ ;  /* 0x0000009e080a7210 */ /* 0x000fe40007f5e0ff */
[----:B------:R-:W-:Y:S01]  /*ef20*/  FMUL R11, R11, R16 ;  /* 0x000000100b0b7220 */ /* 0x000fe20000400000 */
[----:B------:R-:W-:Y:S01]  /*ef30*/  IMAD.WIDE.U32 R22, R22, UR44, R14 ;  /* 0x0000002c16167c25 */ /* 0x000fe2000f8e000e */
[----:B------:R-:W-:-:S03]  /*ef40*/  ISETP.GT.AND P5, PT, R0, 0x1, P1 ;  /* 0x000000010000780c */ /* 0x000fc60000fa4270 */
[----:B------:R-:W-:Y:S01]  /*ef50*/  FFMA R11, R26, R2, R11 ;  /* 0x000000021a0b7223 */ /* 0x000fe2000000000b */
[----:B------:R-:W-:Y:S01]  /*ef60*/  IMAD.IADD R157, R157, 0x1, R23 ;  /* 0x000000019d9d7824 */ /* 0x000fe200078e0217 */
[----:B------:R-:W-:-:S03]  /*ef70*/  LEA R12, P4, R22, R12, 0x1 ;  /* 0x0000000c160c7211 */ /* 0x000fc600078808ff */
[----:B------:R-:W-:Y:S01]  /*ef80*/  F2FP.F16.F32.PACK_AB R14, RZ, R11 ;  /* 0x0000000bff0e723e */ /* 0x000fe200000000ff */
[----:B------:R-:W-:Y:S01]  /*ef90*/  IMAD.X R11, R9, 0x1, R156, P2 ;  /* 0x00000001090b7824 */ /* 0x000fe200010e069c */
[----:B------:R-:W-:-:S04]  /*efa0*/  LEA.HI.X R13, R22, R13, R157, 0x1, P4 ;  /* 0x0000000d160d7211 */ /* 0x000fc800020f0c9d */
[----:B------:R2:W-:Y:S01]  /*efb0*/  @P3 STG.E.U16 desc[UR40][R10.64], R14 ;  /* 0x0000000e0a003986 */ /* 0x0005e2000c101528 */
[----:B------:R-:W-:Y:S05]  /*efc0*/  @!P5 BRA `(.L_x_287) ;  /* 0x000000000004d947 */ /* 0x000fea0003800000 */
[----:B------:R3:W5:Y:S02]  /*efd0*/  LDG.E.LTC128B.U16 R3, desc[UR40][R12.64+0x2] ;  /* 0x000002280c037981 */ /* 0x000764000c1e1520 */
.L_x_287:
[----:B------:R-:W-:Y:S05]  /*efe0*/  BSYNC B1 ;  /* 0x0000000000017941 */ /* 0x000fea0003800000 */
.L_x_286:
[----:B-----5:R-:W-:Y:S01]  /*eff0*/  HADD2.F32 R15, -RZ, R3.H0_H0 ;  /* 0x20000003ff0f7230 */ /* 0x020fe20000004100 */
[----:B------:R-:W-:Y:S01]  /*f000*/  ISETP.GT.AND P2, PT, R0, 0x8, P0 ;  /* 0x000000080000780c */ /* 0x000fe20000744270 */
[----:B------:R-:W-:Y:S03]  /*f010*/  BSSY B1, `(.L_x_288) ;  /* 0x0000007000017945 */ /* 0x000fe60003800000 */
[----:B--2---:R-:W-:-:S04]  /*f020*/  FMUL R14, R15, R16 ;  /* 0x000000100f0e7220 */ /* 0x004fc80000400000 */
[----:B------:R-:W-:-:S05]  /*f030*/  FFMA R14, R27, R2, R14 ;  /* 0x000000021b0e7223 */ /* 0x000fca000000000e */
[----:B------:R-:W-:-:S05]  /*f040*/  F2FP.F16.F32.PACK_AB R14, RZ, R14 ;  /* 0x0000000eff0e723e */ /* 0x000fca00000000ff */
[----:B------:R2:W-:Y:S01]  /*f050*/  @P5 STG.E.U16 desc[UR40][R10.64+0x2], R14 ;  /* 0x0000020e0a005986 */ /* 0x0005e2000c101528 */
[----:B------:R-:W-:Y:S05]  /*f060*/  @!P2 BRA `(.L_x_289) ;  /* 0x000000000004a947 */ /* 0x000fea0003800000 */
[----:B------:R4:W5:Y:S02]  /*f070*/  LDG.E.LTC128B.U16 R3, desc[UR40][R6.64+0x10] ;  /* 0x0000102806037981 */ /* 0x000964000c1e1520 */
.L_x_289:
[----:B------:R-:W-:Y:S05]  /*f080*/  BSYNC B1 ;  /* 0x0000000000017941 */ /* 0x000fea0003800000 */
.L_x_288:
[----:B--2--5:R-:W-:Y:S01]  /*f090*/  HADD2.F32 R11, -RZ, R3.H0_H0 ;  /* 0x20000003ff0b7230 */ /* 0x024fe20000004100 */
[----:B------:R-:W-:Y:S01]  /*f0a0*/  ISETP.GT.AND P3, PT, R0, 0x9, P0 ;  /* 0x000000090000780c */ /* 0x000fe20000764270 */
[----:B------:R-:W-:Y:S03]  /*f0b0*/  BSSY B1, `(.L_x_290) ;  /* 0x0000007000017945 */ /* 0x000fe60003800000 */
[----:B------:R-:W-:-:S04]  /*f0c0*/  FMUL R11, R11, R16 ;  /* 0x000000100b0b7220 */ /* 0x000fc80000400000 */
[----:B------:R-:W-:-:S05]  /*f0d0*/  FFMA R11, R28, R2, R11 ;  /* 0x000000021c0b7223 */ /* 0x000fca000000000b */
[----:B------:R-:W-:-:S05]  /*f0e0*/  F2FP.F16.F32.PACK_AB R11, RZ, R11 ;  /* 0x0000000bff0b723e */ /* 0x000fca00000000ff */
[----:B------:R2:W-:Y:S01]  /*f0f0*/  @P2 STG.E.U16 desc[UR40][R8.64+0x10], R11 ;  /* 0x0000100b08002986 */ /* 0x0005e2000c101528 */
[----:B------:R-:W-:Y:S05]  /*f100*/  @!P3 BRA `(.L_x_291) ;  /* 0x000000000004b947 */ /* 0x000fea0003800000 */
[----:B------:R0:W5:Y:S02]  /*f110*/  LDG.E.LTC128B.U16 R3, desc[UR40][R6.64+0x12] ;  /* 0x0000122806037981 */ /* 0x000164000c1e1520 */
.L_x_291:
[----:B------:R-:W-:Y:S05]  /*f120*/  BSYNC B1 ;  /* 0x0000000000017941 */ /* 0x000fea0003800000 */
.L_x_290:
        /* <DEDUP_REMOVED lines=9> */
.L_x_293:
[----:B------:R-:W-:Y:S05]  /*f1c0*/  BSYNC B1 ;  /* 0x0000000000017941 */ /* 0x000fea0003800000 */
.L_x_292:
[----:B-----5:R-:W-:Y:S01]  /*f1d0*/  HADD2.F32 R11, -RZ, R3.H0_H0 ;  /* 0x20000003ff0b7230 */ /* 0x020fe20000004100 */
[----:B--2---:R-:W-:Y:S01]  /*f1e0*/  IADD3 R10, P3, R158, R8, RZ ;  /* 0x000000089e0a7210 */ /* 0x004fe20007f7e0ff */
[----:B------:R-:W-:Y:S01]  /*f1f0*/  BSSY B1, `(.L_x_294) ;  /* 0x0000009000017945 */ /* 0x000fe20003800000 */
[----:B------:R-:W-:Y:S02]  /*f200*/  ISETP.GT.AND P2, PT, R0, 0x9, P1 ;  /* 0x000000090000780c */ /* 0x000fe40000f44270 */
[----:B------:R-:W-:-:S04]  /*f210*/  FMUL R11, R11, R16 ;  /* 0x000000100b0b7220 */ /* 0x000fc80000400000 */
[----:B------:R-:W-:-:S05]  /*f220*/  FFMA R11, R30, R2, R11 ;  /* 0x000000021e0b7223 */ /* 0x000fca000000000b */
[----:B------:R-:W-:Y:S02]  /*f230*/  F2FP.F16.F32.PACK_AB R14, RZ, R11 ;  /* 0x0000000bff0e723e */ /* 0x000fe400000000ff */
[----:B------:R-:W-:-:S05]  /*f240*/  IADD3.X R11, R156, R9, RZ, P3, !PT ;  /* 0x000000099c0b7210 */ /* 0x000fca0001ffe4ff */
[----:B------:R2:W-:Y:S01]  /*f250*/  @P4 STG.E.U16 desc[UR40][R10.64+0x10], R14 ;  /* 0x0000100e0a004986 */ /* 0x0005e2000c101528 */
[----:B------:R-:W-:Y:S05]  /*f260*/  @!P2 BRA `(.L_x_295) ;  /* 0x000000000004a947 */ /* 0x000fea0003800000 */
[----:B------:R0:W5:Y:S02]  /*f270*/  LDG.E.LTC128B.U16 R3, desc[UR40][R12.64+0x12] ;  /* 0x000012280c037981 */ /* 0x000164000c1e1520 */
.L_x_295:
[----:B------:R-:W-:Y:S05]  /*f280*/  BSYNC B1 ;  /* 0x0000000000017941 */ /* 0x000fea0003800000 */
.L_x_294:
[----:B--2--5:R-:W-:Y:S01]  /*f290*/  HADD2.F32 R11, -RZ, R3.H0_H0 ;  /* 0x20000003ff0b7230 */ /* 0x024fe20000004100 */
[----:B------:R-:W-:Y:S01]  /*f2a0*/  IADD3 R158, P3, P4, R158, R4, R159 ;  /* 0x000000049e9e7210 */ /* 0x000fe20007c7e09f */
[----:B------:R-:W-:Y:S01]  /*f2b0*/  BSSY B1, `(.L_x_296) ;  /* 0x0000009000017945 */ /* 0x000fe20003800000 */
[----:B------:R-:W-:Y:S02]  /*f2c0*/  ISETP.GT.AND P5, PT, R0, 0x10, P0 ;  /* 0x000000100000780c */ /* 0x000fe400007a4270 */
[----:B------:R-:W-:Y:S01]  /*f2d0*/  FMUL R10, R11, R16 ;  /* 0x000000100b0a7220 */ /* 0x000fe20000400000 */
[----:B------:R-:W-:-:S03]  /*f2e0*/  IADD3.X R159, R156, R5, R161, P3, P4 ;  /* 0x000000059c9f7210 */ /* 0x000fc60001fe84a1 */
[----:B------:R-:W-:-:S05]  /*f2f0*/  FFMA R10, R31, R2, R10 ;  /* 0x000000021f0a7223 */ /* 0x000fca000000000a */
[----:B------:R-:W-:-:S05]  /*f300*/  F2FP.F16.F32.PACK_AB R10, RZ, R10 ;  /* 0x0000000aff0a723e */ /* 0x000fca00000000ff */
[----:B------:R2:W-:Y:S01]  /*f310*/  @P2 STG.E.U16 desc[UR40][R158.64+0x12], R10 ;  /* 0x0000120a9e002986 */ /* 0x0005e2000c101528 */
[----:B------:R-:W-:Y:S05]  /*f320*/  @!P5 BRA `(.L_x_297) ;  /* 0x000000000004d947 */ /* 0x000fea0003800000 */
[----:B------:R0:W5:Y:S02]  /*f330*/  LDG.E.LTC128B.U16 R3, desc[UR40][R6.64+0x20] ;  /* 0x0000202806037981 */ /* 0x000164000c1e1520 */
.L_x_297:
[----:B------:R-:W-:Y:S05]  /*f340*/  BSYNC B1 ;  /* 0x0000000000017941 */ /* 0x000fea0003800000 */
.L_x_296:
[----:B-----5:R-:W-:Y:S01]  /*f350*/  HADD2.F32 R5, -RZ, R3.H0_H0 ;  /* 0x20000003ff057230 */ /* 0x020fe20000004100 */
        /* <DEDUP_REMOVED lines=8> */
.L_x_299:
[----:B------:R-:W-:Y:S05]  /*f3e0*/  BSYNC B1 ;  /* 0x0000000000017941 */ /* 0x000fea0003800000 */
.L_x_298:
[----:B0----5:R-:W-:Y:S01]  /*f3f0*/  HADD2.F32 R5, -RZ, R3.H0_H0 ;  /* 0x20000003ff057230 */ /* 0x021fe20000004100 */
        /* <DEDUP_REMOVED lines=8> */
.L_x_301:
[----:B------:R-:W-:Y:S05]  /*f480*/  BSYNC B1 ;  /* 0x0000000000017941 */ /* 0x000fea0003800000 */
.L_x_300:
[----:B-----5:R-:W-:Y:S01]  /*f490*/  HADD2.F32 R5, -RZ, R3.H0_H0 ;  /* 0x20000003ff057230 */ /* 0x020fe20000004100 */
[----:B------:R-:W-:Y:S01]  /*f4a0*/  ISETP.GT.AND P2, PT, R0, 0x11, P1 ;  /* 0x000000110000780c */ /* 0x000fe20000f44270 */
[----:B0-----:R-:W-:Y:S01]  /*f4b0*/  @P3 IMAD.MOV.U32 R4, RZ, RZ, R158 ;  /* 0x000000ffff043224 */ /* 0x001fe200078e009e */
[----:B------:R-:W-:Y:S02]  /*f4c0*/  BSSY B1, `(.L_x_302) ;  /* 0x0000009000017945 */ /* 0x000fe40003800000 */
[----:B------:R-:W-:-:S04]  /*f4d0*/  FMUL R5, R5, R16 ;  /* 0x0000001005057220 */ /* 0x000fc80000400000 */
[----:B------:R-:W-:-:S05]  /*f4e0*/  FFMA R5, R34, R2, R5 ;  /* 0x0000000222057223 */ /* 0x000fca0000000005 */
[----:B------:R-:W-:-:S04]  /*f4f0*/  F2FP.F16.F32.PACK_AB R5, RZ, R5 ;  /* 0x00000005ff05723e */ /* 0x000fc800000000ff */
[----:B--2---:R-:W-:Y:S01]  /*f500*/  PRMT R10, R5, 0x7610, R10 ;  /* 0x00007610050a7816 */ /* 0x004fe2000000000a */
[----:B------:R-:W-:-:S05]  /*f510*/  @P3 IMAD.MOV.U32 R5, RZ, RZ, R159 ;  /* 0x000000ffff053224 */ /* 0x000fca00078e009f */
[----:B------:R0:W-:Y:S01]  /*f520*/  @P3 STG.E.U16 desc[UR40][R4.64+0x20], R10 ;  /* 0x0000200a04003986 */ /* 0x0001e2000c101528 */
[----:B------:R-:W-:Y:S05]  /*f530*/  @!P2 BRA `(.L_x_303) ;  /* 0x000000000004a947 */ /* 0x000fea0003800000 */
[----:B------:R2:W5:Y:S02]  /*f540*/  LDG.E.LTC128B.U16 R3, desc[UR40][R12.64+0x22] ;  /* 0x000022280c037981 */ /* 0x000564000c1e1520 */
.L_x_303:
[----:B------:R-:W-:Y:S05]  /*f550*/  BSYNC B1 ;  /* 0x0000000000017941 */ /* 0x000fea0003800000 */
.L_x_302:
[----:B0----5:R-:W-:Y:S01]  /*f560*/  HADD2.F32 R5, -RZ, R3.H0_H0 ;  /* 0x20000003ff057230 */ /* 0x021fe20000004100 */
[----:B------:R-:W-:Y:S01]  /*f570*/  ISETP.GT.AND P3, PT, R0, 0x18, P0 ;  /* 0x000000180000780c */ /* 0x000fe20000764270 */
[----:B------:R-:W-:Y:S03]  /*f580*/  BSSY B1, `(.L_x_304) ;  /* 0x000000a000017945 */ /* 0x000fe60003800000 */
[----:B------:R-:W-:Y:S01]  /*f590*/  FMUL R4, R5, R16 ;  /* 0x0000001005047220 */ /* 0x000fe20000400000 */
[----:B------:R-:W-:-:S03]  /*f5a0*/  @P2 IMAD.MOV.U32 R5, RZ, RZ, R159 ;  /* 0x000000ffff052224 */ /* 0x000fc600078e009f */
[----:B------:R-:W-:-:S05]  /*f5b0*/  FFMA R4, R35, R2, R4 ;  /* 0x0000000223047223 */ /* 0x000fca0000000004 */
[----:B------:R-:W-:-:S04]  /*f5c0*/  F2FP.F16.F32.PACK_AB R4, RZ, R4 ;  /* 0x00000004ff04723e */ /* 0x000fc800000000ff */
[----:B------:R-:W-:Y:S02]  /*f5d0*/  PRMT R10, R4, 0x7610, R10 ;  /* 0x00007610040a7816 */ /* 0x000fe4000000000a */
[----:B------:R-:W-:-:S05]  /*f5e0*/  @P2 MOV R4, R158 ;  /* 0x0000009e00042202 */ /* 0x000fca0000000f00 */
[----:B------:R0:W-:Y:S01]  /*f5f0*/  @P2 STG.E.U16 desc[UR40][R4.64+0x22], R10 ;  /* 0x0000220a04002986 */ /* 0x0001e2000c101528 */
[----:B------:R-:W-:Y:S05]  /*f600*/  @!P3 BRA `(.L_x_305) ;  /* 0x000000000004b947 */ /* 0x000fea0003800000 */
[----:B------:R0:W5:Y:S02]  /*f610*/  LDG.E.LTC128B.U16 R3, desc[UR40][R6.64+0x30] ;  /* 0x0000302806037981 */ /* 0x000164000c1e1520 */
.L_x_305:
[----:B------:R-:W-:Y:S05]  /*f620*/  BSYNC B1 ;  /* 0x0000000000017941 */ /* 0x000fea0003800000 */
.L_x_304:
        /* <DEDUP_REMOVED lines=9> */
.L_x_307:
[----:B------:R-:W-:Y:S05]  /*f6c0*/  BSYNC B1 ;  /* 0x0000000000017941 */ /* 0x000fea0003800000 */
.L_x_306:
        /* <DEDUP_REMOVED lines=9> */
.L_x_309:
[----:B------:R-:W-:Y:S05]  /*f760*/  BSYNC B1 ;  /* 0x0000000000017941 */ /* 0x000fea0003800000 */
.L_x_308:
[----:B-----5:R-:W-:Y:S01]  /*f770*/  HADD2.F32 R5, -RZ, R3.H0_H0 ;  /* 0x20000003ff057230 */ /* 0x020fe20000004100 */
[----:B------:R-:W-:Y:S01]  /*f780*/  ISETP.GT.AND P2, PT, R0, 0x19, P1 ;  /* 0x000000190000780c */ /* 0x000fe20000f44270 */
[----:B0-----:R-:W-:Y:S01]  /*f790*/  @P3 IMAD.MOV.U32 R4, RZ, RZ, R158 ;  /* 0x000000ffff043224 */ /* 0x001fe200078e009e */
[----:B------:R-:W-:Y:S02]  /*f7a0*/  BSSY B1, `(.L_x_310) ;  /* 0x0000009000017945 */ /* 0x000fe40003800000 */
[----:B------:R-:W-:-:S04]  /*f7b0*/  FMUL R5, R5, R16 ;  /* 0x0000001005057220 */ /* 0x000fc80000400000 */
[----:B------:R-:W-:-:S05]  /*f7c0*/  FFMA R5, R38, R2, R5 ;  /* 0x0000000226057223 */ /* 0x000fca0000000005 */
[----:B------:R-:W-:-:S04]  /*f7d0*/  F2FP.F16.F32.PACK_AB R5, RZ, R5 ;  /* 0x00000005ff05723e */ /* 0x000fc800000000ff */
[----:B------:R-:W-:Y:S02]  /*f7e0*/  PRMT R10, R5, 0x7610, R10 ;  /* 0x00007610050a7816 */ /* 0x000fe4000000000a */
[----:B------:R-:W-:-:S05]  /*f7f0*/  @P3 MOV R5, R159 ;  /* 0x0000009f00053202 */ /* 0x000fca0000000f00 */
[----:B------:R0:W-:Y:S01]  /*f800*/  @P3 STG.E.U16 desc[UR40][R4.64+0x30], R10 ;  /* 0x0000300a04003986 */ /* 0x0001e2000c101528 */
[----:B------:R-:W-:Y:S05]  /*f810*/  @!P2 BRA `(.L_x_311) ;  /* 0x000000000004a947 */ /* 0x000fea0003800000 */
[----:B------:R0:W5:Y:S02]  /*f820*/  LDG.E.LTC128B.U16 R3, desc[UR40][R12.64+0x32] ;  /* 0x000032280c037981 */ /* 0x000164000c1e1520 */
.L_x_311:
[----:B------:R-:W-:Y:S05]  /*f830*/  BSYNC B1 ;  /* 0x0000000000017941 */ /* 0x000fea0003800000 */
.L_x_310:
[----:B0----5:R-:W-:Y:S01]  /*f840*/  HADD2.F32 R5, -RZ, R3.H0_H0 ;  /* 0x20000003ff057230 */ /* 0x021fe20000004100 */
[----:B------:R-:W-:Y:S01]  /*f850*/  ISETP.GT.AND P3, PT, R0, 0x20, P0 ;  /* 0x000000200000780c */ /* 0x000fe20000764270 */
[----:B------:R-:W-:Y:S03]  /*f860*/  BSSY B1, `(.L_x_312) ;  /* 0x000000a000017945 */ /* 0x000fe60003800000 */
[----:B------:R-:W-:Y:S01]  /*f870*/  FMUL R4, R5, R16 ;  /* 0x0000001005047220 */ /* 0x000fe20000400000 */
[----:B------:R-:W-:-:S03]  /*f880*/  @P2 IMAD.MOV.U32 R5, RZ, RZ, R159 ;  /* 0x000000ffff052224 */ /* 0x000fc600078e009f */
[----:B------:R-:W-:-:S05]  /*f890*/  FFMA R4, R39, R2, R4 ;  /* 0x0000000227047223 */ /* 0x000fca0000000004 */
[----:B------:R-:W-:-:S04]  /*f8a0*/  F2FP.F16.F32.PACK_AB R4, RZ, R4 ;  /* 0x00000004ff04723e */ /* 0x000fc800000000ff */
[----:B------:R-:W-:Y:S01]  /*f8b0*/  PRMT R10, R4, 0x7610, R10 ;  /* 0x00007610040a7816 */ /* 0x000fe2000000000a */
[----:B------:R-:W-:-:S05]  /*f8c0*/  @P2 IMAD.MOV.U32 R4, RZ, RZ, R158 ;  /* 0x000000ffff042224 */ /* 0x000fca00078e009e */
[----:B------:R0:W-:Y:S01]  /*f8d0*/  @P2 STG.E.U16 desc[UR40][R4.64+0x32], R10 ;  /* 0x0000320a04002986 */ /* 0x0001e2000c101528 */
[----:B------:R-:W-:Y:S05]  /*f8e0*/  @!P3 BRA `(.L_x_313) ;  /* 0x000000000004b947 */ /* 0x000fea0003800000 */
[----:B------:R0:W5:Y:S02]  /*f8f0*/  LDG.E.LTC128B.U16 R3, desc[UR40][R6.64+0x40] ;  /* 0x0000402806037981 */ /* 0x000164000c1e1520 */
.L_x_313:
[----:B------:R-:W-:Y:S05]  /*f900*/  BSYNC B1 ;  /* 0x0000000000017941 */ /* 0x000fea0003800000 */
.L_x_312:
        /* <DEDUP_REMOVED lines=9> */
.L_x_315:
[----:B------:R-:W-:Y:S05]  /*f9a0*/  BSYNC B1 ;  /* 0x0000000000017941 */ /* 0x000fea0003800000 */
.L_x_314:
        /* <DEDUP_REMOVED lines=9> */
.L_x_317:
[----:B------:R-:W-:Y:S05]  /*fa40*/  BSYNC B1 ;  /* 0x0000000000017941 */ /* 0x000fea0003800000 */
.L_x_316:
[----:B-----5:R-:W-:Y:S01]  /*fa50*/  HADD2.F32 R5, -RZ, R3.H0_H0 ;  /* 0x20000003ff057230 */ /* 0x020fe20000004100 */
[----:B0-----:R-:W-:Y:S01]  /*fa60*/  @P3 MOV R4, R158 ;  /* 0x0000009e00043202 */ /* 0x001fe20000000f00 */
[----:B------:R-:W-:Y:S01]  /*fa70*/  BSSY B1, `(.L_x_318) ;  /* 0x000000a000017945 */ /* 0x000fe20003800000 */
[----:B------:R-:W-:Y:S02]  /*fa80*/  ISETP.GT.AND P2, PT, R0, 0x21, P1 ;  /* 0x000000210000780c */ /* 0x000fe40000f44270 */
[----:B------:R-:W-:-:S04]  /*fa90*/  FMUL R5, R5, R16 ;  /* 0x0000001005057220 */ /* 0x000fc80000400000 */
[----:B------:R-:W-:-:S05]  /*faa0*/  FFMA R5, R42, R2, R5 ;  /* 0x000000022a057223 */ /* 0x000fca0000000005 */
[----:B------:R-:W-:-:S04]  /*fab0*/  F2FP.F16.F32.PACK_AB R5, RZ, R5 ;  /* 0x00000005ff05723e */ /* 0x000fc800000000ff */
[----:B------:R-:W-:Y:S01]  /*fac0*/  PRMT R10, R5, 0x7610, R10 ;  /* 0x00007610050a7816 */ /* 0x000fe2000000000a */
[----:B------:R-:W-:-:S05]  /*fad0*/  @P3 IMAD.MOV.U32 R5, RZ, RZ, R159 ;  /* 0x000000ffff053224 */ /* 0x000fca00078e009f */
[----:B------:R0:W-:Y:S01]  /*fae0*/  @P3 STG.E.U16 desc[UR40][R4.64+0x40], R10 ;  /* 0x0000400a04003986 */ /* 0x0001e2000c101528 */
[----:B------:R-:W-:Y:S05]  /*faf0*/  @!P2 BRA `(.L_x_319) ;  /* 0x000000000004a947 */ /* 0x000fea0003800000 */
[----:B------:R0:W5:Y:S02]  /*fb00*/  LDG.E.LTC128B.U16 R3, desc[UR40][R12.64+0x42] ;  /* 0x000042280c037981 */ /* 0x000164000c1e1520 */
.L_x_319:
[----:B------:R-:W-:Y:S05]  /*fb10*/  BSYNC B1 ;  /* 0x0000000000017941 */ /* 0x000fea0003800000 */
.L_x_318:
[----:B0----5:R-:W-:Y:S01]  /*fb20*/  HADD2.F32 R5, -RZ, R3.H0_H0 ;  /* 0x20000003ff057230 */ /* 0x021fe20000004100 */
[----:B------:R-:W-:Y:S01]  /*fb30*/  ISETP.GT.AND P3, PT, R0, 0x28, P0 ;  /* 0x000000280000780c */ /* 0x000fe20000764270 */
[----:B------:R-:W-:Y:S03]  /*fb40*/  BSSY B1, `(.L_x_320) ;  /* 0x000000a000017945 */ /* 0x000fe60003800000 */
[----:B------:R-:W-:Y:S01]  /*fb50*/  FMUL R4, R5, R16 ;  /* 0x0000001005047220 */ /* 0x000fe20000400000 */
[----:B------:R-:W-:-:S03]  /*fb60*/  @P2 MOV R5, R159 ;  /* 0x0000009f00052202 */ /* 0x000fc60000000f00 */
[----:B------:R-:W-:-:S05]  /*fb70*/  FFMA R4, R43, R2, R4 ;  /* 0x000000022b047223 */ /* 0x000fca0000000004 */
[----:B------:R-:W-:-:S04]  /*fb80*/  F2FP.F16.F32.PACK_AB R4, RZ, R4 ;  /* 0x00000004ff04723e */ /* 0x000fc800000000ff */
[----:B------:R-:W-:Y:S01]  /*fb90*/  PRMT R10, R4, 0x7610, R10 ;  /* 0x00007610040a7816 */ /* 0x000fe2000000000a */
[----:B------:R-:W-:-:S05]  /*fba0*/  @P2 IMAD.MOV.U32 R4, RZ, RZ, R158 ;  /* 0x000000ffff042224 */ /* 0x000fca00078e009e */
[----:B------:R0:W-:Y:S01]  /*fbb0*/  @P2 STG.E.U16 desc[UR40][R4.64+0x42], R10 ;  /* 0x0000420a04002986 */ /* 0x0001e2000c101528 */
[----:B------:R-:W-:Y:S05]  /*fbc0*/  @!P3 BRA `(.L_x_321) ;  /* 0x000000000004b947 */ /* 0x000fea0003800000 */
[----:B------:R0:W5:Y:S02]  /*fbd0*/  LDG.E.LTC128B.U16 R3, desc[UR40][R6.64+0x50] ;  /* 0x0000502806037981 */ /* 0x000164000c1e1520 */
.L_x_321:
[----:B------:R-:W-:Y:S05]  /*fbe0*/  BSYNC B1 ;  /* 0x0000000000017941 */ /* 0x000fea0003800000 */
.L_x_320:
        /* <DEDUP_REMOVED lines=9> */
.L_x_323:
[----:B------:R-:W-:Y:S05]  /*fc80*/  BSYNC B1 ;  /* 0x0000000000017941 */ /* 0x000fea0003800000 */
.L_x_322:
        /* <DEDUP_REMOVED lines=9> */
.L_x_325:
[----:B------:R-:W-:Y:S05]  /*fd20*/  BSYNC B1 ;  /* 0x0000000000017941 */ /* 0x000fea0003800000 */
.L_x_324:
[----:B-----5:R-:W-:Y:S01]  /*fd30*/  HADD2.F32 R5, -RZ, R3.H0_H0 ;  /* 0x20000003ff057230 */ /* 0x020fe20000004100 */
[----:B------:R-:W-:Y:S01]  /*fd40*/  ISETP.GT.AND P2, PT, R0, 0x29, P1 ;  /* 0x000000290000780c */ /* 0x000fe20000f44270 */
[----:B0-----:R-:W-:Y:S01]  /*fd50*/  @P3 IMAD.MOV.U32 R4, RZ, RZ, R158 ;  /* 0x000000ffff043224 */ /* 0x001fe200078e009e */
[----:B------:R-:W-:Y:S02]  /*fd60*/  BSSY B1, `(.L_x_326) ;  /* 0x0000009000017945 */ /* 0x000fe40003800000 */
        /* <DEDUP_REMOVED lines=8> */
.L_x_327:
[----:B------:R-:W-:Y:S05]  /*fdf0*/  BSYNC B1 ;  /* 0x0000000000017941 */ /* 0x000fea0003800000 */
.L_x_326:
        /* <DEDUP_REMOVED lines=12> */
.L_x_329:
[----:B------:R-:W-:Y:S05]  /*fec0*/  BSYNC B1 ;  /* 0x0000000000017941 */ /* 0x000fea0003800000 */
.L_x_328:
        /* <DEDUP_REMOVED lines=9> */
.L_x_331:
[----:B------:R-:W-:Y:S05]  /*ff60*/  BSYNC B1 ;  /* 0x0000000000017941 */ /* 0x000fea0003800000 */
.L_x_330:
        /* <DEDUP_REMOVED lines=9> */
.L_x_333:
[----:B------:R-:W-:Y:S05]  /*10000*/  BSYNC B1 ;  /* 0x0000000000017941 */ /* 0x000fea0003800000 */
.L_x_332:
        /* <DEDUP_REMOVED lines=12> */
.L_x_335:
[----:B------:R-:W-:Y:S05]  /*100d0*/  BSYNC B1 ;  /* 0x0000000000017941 */ /* 0x000fea0003800000 */
.L_x_334:
        /* <DEDUP_REMOVED lines=12> */
.L_x_337:
[----:B------:R-:W-:Y:S05]  /*101a0*/  BSYNC B1 ;  /* 0x0000000000017941 */ /* 0x000fea0003800000 */
.L_x_336:
        /* <DEDUP_REMOVED lines=9> */
.L_x_339:
[----:B------:R-:W-:Y:S05]  /*10240*/  BSYNC B1 ;  /* 0x0000000000017941 */ /* 0x000fea0003800000 */
.L_x_338:
        /* <DEDUP_REMOVED lines=9> */
.L_x_341:
[----:B------:R-:W-:Y:S05]  /*102e0*/  BSYNC B1 ;  /* 0x0000000000017941 */ /* 0x000fea0003800000 */
.L_x_340:
        /* <DEDUP_REMOVED lines=12> */
.L_x_343:
[----:B------:R-:W-:Y:S05]  /*103b0*/  BSYNC B1 ;  /* 0x0000000000017941 */ /* 0x000fea0003800000 */
.L_x_342:
        /* <DEDUP_REMOVED lines=12> */
.L_x_345:
[----:B------:R-:W-:Y:S05]  /*10480*/  BSYNC B1 ;  /* 0x0000000000017941 */ /* 0x000fea0003800000 */
.L_x_344:
        /* <DEDUP_REMOVED lines=9> */
.L_x_347:
[----:B------:R-:W-:Y:S05]  /*10520*/  BSYNC B1 ;  /* 0x0000000000017941 */ /* 0x000fea0003800000 */
.L_x_346:
        /* <DEDUP_REMOVED lines=9> */
.L_x_349:
[----:B------:R-:W-:Y:S05]  /*105c0*/  BSYNC B1 ;  /* 0x0000000000017941 */ /* 0x000fea0003800000 */
.L_x_348:
        /* <DEDUP_REMOVED lines=12> */
.L_x_351:
[----:B------:R-:W-:Y:S05]  /*10690*/  BSYNC B1 ;  /* 0x0000000000017941 */ /* 0x000fea0003800000 */
.L_x_350:
        /* <DEDUP_REMOVED lines=12> */
.L_x_353:
[----:B------:R-:W-:Y:S05]  /*10760*/  BSYNC B1 ;  /* 0x0000000000017941 */ /* 0x000fea0003800000 */
.L_x_352:
        /* <DEDUP_REMOVED lines=9> */
.L_x_355:
[----:B------:R-:W-:Y:S05]  /*10800*/  BSYNC B1 ;  /* 0x0000000000017941 */ /* 0x000fea0003800000 */
.L_x_354:
        /* <DEDUP_REMOVED lines=9> */
.L_x_357:
[----:B------:R-:W-:Y:S05]  /*108a0*/  BSYNC B1 ;  /* 0x0000000000017941 */ /* 0x000fea0003800000 */
.L_x_356:
        /* <DEDUP_REMOVED lines=12> */
.L_x_359:
[----:B------:R-:W-:Y:S05]  /*10970*/  BSYNC B1 ;  /* 0x0000000000017941 */ /* 0x000fea0003800000 */
.L_x_358:
        /* <DEDUP_REMOVED lines=12> */
.L_x_361:
[----:B------:R-:W-:Y:S05]  /*10a40*/  BSYNC B1 ;  /* 0x0000000000017941 */ /* 0x000fea0003800000 */
.L_x_360:
        /* <DEDUP_REMOVED lines=9> */
.L_x_363:
[----:B------:R-:W-:Y:S05]  /*10ae0*/  BSYNC B1 ;  /* 0x0000000000017941 */ /* 0x000fea0003800000 */
.L_x_362:
        /* <DEDUP_REMOVED lines=9> */
.L_x_365:
[----:B------:R-:W-:Y:S05]  /*10b80*/  BSYNC B1 ;  /* 0x0000000000017941 */ /* 0x000fea0003800000 */
.L_x_364:
        /* <DEDUP_REMOVED lines=12> */
.L_x_367:
[----:B------:R-:W-:Y:S05]  /*10c50*/  BSYNC B1 ;  /* 0x0000000000017941 */ /* 0x000fea0003800000 */
.L_x_366:
        /* <DEDUP_REMOVED lines=12> */
.L_x_369:
[----:B------:R-:W-:Y:S05]  /*10d20*/  BSYNC B1 ;  /* 0x0000000000017941 */ /* 0x000fea0003800000 */
.L_x_368:
        /* <DEDUP_REMOVED lines=9> */
.L_x_371:
[----:B------:R-:W-:Y:S05]  /*10dc0*/  BSYNC B1 ;  /* 0x0000000000017941 */ /* 0x000fea0003800000 */
.L_x_370:
        /* <DEDUP_REMOVED lines=9> */
.L_x_373:
[----:B------:R-:W-:Y:S05]  /*10e60*/  BSYNC B1 ;  /* 0x0000000000017941 */ /* 0x000fea0003800000 */
.L_x_372:
        /* <DEDUP_REMOVED lines=12> */
.L_x_375:
[----:B------:R-:W-:Y:S05]  /*10f30*/  BSYNC B1 ;  /* 0x0000000000017941 */ /* 0x000fea0003800000 */
.L_x_374:
        /* <DEDUP_REMOVED lines=12> */
.L_x_377:
[----:B------:R-:W-:Y:S05]  /*11000*/  BSYNC B1 ;  /* 0x0000000000017941 */ /* 0x000fea0003800000 */
.L_x_376:
        /* <DEDUP_REMOVED lines=9> */
.L_x_379:
[----:B------:R-:W-:Y:S05]  /*110a0*/  BSYNC B1 ;  /* 0x0000000000017941 */ /* 0x000fea0003800000 */
.L_x_378:
        /* <DEDUP_REMOVED lines=9> */
.L_x_381:
[----:B------:R-:W-:Y:S05]  /*11140*/  BSYNC B1 ;  /* 0x0000000000017941 */ /* 0x000fea0003800000 */
.L_x_380:
        /* <DEDUP_REMOVED lines=12> */
.L_x_383:
[----:B------:R-:W-:Y:S05]  /*11210*/  BSYNC B1 ;  /* 0x0000000000017941 */ /* 0x000fea0003800000 */
.L_x_382:
        /* <DEDUP_REMOVED lines=12> */
.L_x_385:
[----:B------:R-:W-:Y:S05]  /*112e0*/  BSYNC B1 ;  /* 0x0000000000017941 */ /* 0x000fea0003800000 */
.L_x_384:
        /* <DEDUP_REMOVED lines=9> */
.L_x_387:
[----:B------:R-:W-:Y:S05]  /*11380*/  BSYNC B1 ;  /* 0x0000000000017941 */ /* 0x000fea0003800000 */
.L_x_386:
        /* <DEDUP_REMOVED lines=9> */
.L_x_389:
[----:B------:R-:W-:Y:S05]  /*11420*/  BSYNC B1 ;  /* 0x0000000000017941 */ /* 0x000fea0003800000 */
.L_x_388:
        /* <DEDUP_REMOVED lines=12> */
.L_x_391:
[----:B------:R-:W-:Y:S05]  /*114f0*/  BSYNC B1 ;  /* 0x0000000000017941 */ /* 0x000fea0003800000 */
.L_x_390:
        /* <DEDUP_REMOVED lines=12> */
.L_x_393:
[----:B------:R-:W-:Y:S05]  /*115c0*/  BSYNC B1 ;  /* 0x0000000000017941 */ /* 0x000fea0003800000 */
.L_x_392:
        /* <DEDUP_REMOVED lines=9> */
.L_x_395:
[----:B------:R-:W-:Y:S05]  /*11660*/  BSYNC B1 ;  /* 0x0000000000017941 */ /* 0x000fea0003800000 */
.L_x_394:
        /* <DEDUP_REMOVED lines=9> */
.L_x_397:
[----:B------:R-:W-:Y:S05]  /*11700*/  BSYNC B1 ;  /* 0x0000000000017941 */ /* 0x000fea0003800000 */
.L_x_396:
        /* <DEDUP_REMOVED lines=12> */
.L_x_399:
[----:B------:R-:W-:Y:S05]  /*117d0*/  BSYNC B1 ;  /* 0x0000000000017941 */ /* 0x000fea0003800000 */
.L_x_398:
        /* <DEDUP_REMOVED lines=12> */
.L_x_401:
[----:B------:R-:W-:Y:S05]  /*118a0*/  BSYNC B1 ;  /* 0x0000000000017941 */ /* 0x000fea0003800000 */
.L_x_400:
        /* <DEDUP_REMOVED lines=9> */
.L_x_403:
[----:B------:R-:W-:Y:S05]  /*11940*/  BSYNC B1 ;  /* 0x0000000000017941 */ /* 0x000fea0003800000 */
.L_x_402:
        /* <DEDUP_REMOVED lines=9> */
.L_x_405:
[----:B------:R-:W-:Y:S05]  /*119e0*/  BSYNC B1 ;  /* 0x0000000000017941 */ /* 0x000fea0003800000 */
.L_x_404:
        /* <DEDUP_REMOVED lines=12> */
.L_x_407:
[----:B------:R-:W-:Y:S05]  /*11ab0*/  BSYNC B1 ;  /* 0x0000000000017941 */ /* 0x000fea0003800000 */
.L_x_406:
        /* <DEDUP_REMOVED lines=12> */
.L_x_409:
[----:B------:R-:W-:Y:S05]  /*11b80*/  BSYNC B1 ;  /* 0x0000000000017941 */ /* 0x000fea0003800000 */
.L_x_408:
        /* <DEDUP_REMOVED lines=9> */
.L_x_411:
[----:B------:R-:W-:Y:S05]  /*11c20*/  BSYNC B1 ;  /* 0x0000000000017941 */ /* 0x000fea0003800000 */
.L_x_410:
        /* <DEDUP_REMOVED lines=9> */
.L_x_413:
[----:B------:R-:W-:Y:S05]  /*11cc0*/  BSYNC B1 ;  /* 0x0000000000017941 */ /* 0x000fea0003800000 */
.L_x_412:
        /* <DEDUP_REMOVED lines=12> */
.L_x_415:
[----:B------:R-:W-:Y:S05]  /*11d90*/  BSYNC B1 ;  /* 0x0000000000017941 */ /* 0x000fea0003800000 */
.L_x_414:
        /* <DEDUP_REMOVED lines=12> */
.L_x_417:
[----:B------:R-:W-:Y:S05]  /*11e60*/  BSYNC B1 ;  /* 0x0000000000017941 */ /* 0x000fea0003800000 */
.L_x_416:
        /* <DEDUP_REMOVED lines=9> */
.L_x_419:
[----:B------:R-:W-:Y:S05]  /*11f00*/  BSYNC B1 ;  /* 0x0000000000017941 */ /* 0x000fea0003800000 */
.L_x_418:
        /* <DEDUP_REMOVED lines=9> */
.L_x_421:
[----:B------:R-:W-:Y:S05]  /*11fa0*/  BSYNC B1 ;  /* 0x0000000000017941 */ /* 0x000fea0003800000 */
.L_x_420:
        /* <DEDUP_REMOVED lines=12> */
.L_x_423:
[----:B------:R-:W-:Y:S05]  /*12070*/  BSYNC B1 ;  /* 0x0000000000017941 */ /* 0x000fea0003800000 */
.L_x_422:
        /* <DEDUP_REMOVED lines=12> */
.L_x_425:
[----:B------:R-:W-:Y:S05]  /*12140*/  BSYNC B1 ;  /* 0x0000000000017941 */ /* 0x000fea0003800000 */
.L_x_424:
        /* <DEDUP_REMOVED lines=9> */
.L_x_427:
[----:B------:R-:W-:Y:S05]  /*121e0*/  BSYNC B1 ;  /* 0x0000000000017941 */ /* 0x000fea0003800000 */
.L_x_426:
        /* <DEDUP_REMOVED lines=9> */
.L_x_429:
[----:B------:R-:W-:Y:S05]  /*12280*/  BSYNC B1 ;  /* 0x0000000000017941 */ /* 0x000fea0003800000 */
.L_x_428:
        /* <DEDUP_REMOVED lines=12> */
.L_x_431:
[----:B------:R-:W-:Y:S05]  /*12350*/  BSYNC B1 ;  /* 0x0000000000017941 */ /* 0x000fea0003800000 */
.L_x_430:
        /* <DEDUP_REMOVED lines=12> */
.L_x_433:
[----:B------:R-:W-:Y:S05]  /*12420*/  BSYNC B1 ;  /* 0x0000000000017941 */ /* 0x000fea0003800000 */
.L_x_432:
        /* <DEDUP_REMOVED lines=9> */
.L_x_435:
[----:B------:R-:W-:Y:S05]  /*124c0*/  BSYNC B1 ;  /* 0x0000000000017941 */ /* 0x000fea0003800000 */
.L_x_434:
        /* <DEDUP_REMOVED lines=9> */
.L_x_437:
[----:B------:R-:W-:Y:S05]  /*12560*/  BSYNC B1 ;  /* 0x0000000000017941 */ /* 0x000fea0003800000 */
.L_x_436:
        /* <DEDUP_REMOVED lines=12> */
.L_x_439:
[----:B------:R-:W-:Y:S05]  /*12630*/  BSYNC B1 ;  /* 0x0000000000017941 */ /* 0x000fea0003800000 */
.L_x_438:
        /* <DEDUP_REMOVED lines=12> */
.L_x_441:
[----:B------:R-:W-:Y:S05]  /*12700*/  BSYNC B1 ;  /* 0x0000000000017941 */ /* 0x000fea0003800000 */
.L_x_440:
        /* <DEDUP_REMOVED lines=9> */
.L_x_443:
[----:B------:R-:W-:Y:S05]  /*127a0*/  BSYNC B1 ;  /* 0x0000000000017941 */ /* 0x000fea0003800000 */
.L_x_442:
        /* <DEDUP_REMOVED lines=9> */
.L_x_445:
[----:B------:R-:W-:Y:S05]  /*12840*/  BSYNC B1 ;  /* 0x0000000000017941 */ /* 0x000fea0003800000 */
.L_x_444:
        /* <DEDUP_REMOVED lines=12> */
.L_x_447:
[----:B------:R-:W-:Y:S05]  /*12910*/  BSYNC B1 ;  /* 0x0000000000017941 */ /* 0x000fea0003800000 */
.L_x_446:
        /* <DEDUP_REMOVED lines=12> */
.L_x_449:
[----:B------:R-:W-:Y:S05]  /*129e0*/  BSYNC B1 ;  /* 0x0000000000017941 */ /* 0x000fea0003800000 */
.L_x_448:
        /* <DEDUP_REMOVED lines=9> */
.L_x_451:
[----:B------:R-:W-:Y:S05]  /*12a80*/  BSYNC B1 ;  /* 0x0000000000017941 */ /* 0x000fea0003800000 */
.L_x_450:
        /* <DEDUP_REMOVED lines=9> */
.L_x_453:
[----:B------:R-:W-:Y:S05]  /*12b20*/  BSYNC B1 ;  /* 0x0000000000017941 */ /* 0x000fea0003800000 */
.L_x_452:
        /* <DEDUP_REMOVED lines=12> */
.L_x_455:
[----:B------:R-:W-:Y:S05]  /*12bf0*/  BSYNC B1 ;  /* 0x0000000000017941 */ /* 0x000fea0003800000 */
.L_x_454:
        /* <DEDUP_REMOVED lines=12> */
.L_x_457:
[----:B------:R-:W-:Y:S05]  /*12cc0*/  BSYNC B1 ;  /* 0x0000000000017941 */ /* 0x000fea0003800000 */
.L_x_456:
        /* <DEDUP_REMOVED lines=9> */
.L_x_459:
[----:B------:R-:W-:Y:S05]  /*12d60*/  BSYNC B1 ;  /* 0x0000000000017941 */ /* 0x000fea0003800000 */
.L_x_458:
        /* <DEDUP_REMOVED lines=9> */
.L_x_461:
[----:B------:R-:W-:Y:S05]  /*12e00*/  BSYNC B1 ;  /* 0x0000000000017941 */ /* 0x000fea0003800000 */
.L_x_460:
        /* <DEDUP_REMOVED lines=12> */
.L_x_463:
[----:B------:R-:W-:Y:S05]  /*12ed0*/  BSYNC B1 ;  /* 0x0000000000017941 */ /* 0x000fea0003800000 */
.L_x_462:
        /* <DEDUP_REMOVED lines=12> */
.L_x_465:
[----:B------:R-:W-:Y:S05]  /*12fa0*/  BSYNC B1 ;  /* 0x0000000000017941 */ /* 0x000fea0003800000 */
.L_x_464:
        /* <DEDUP_REMOVED lines=9> */
.L_x_467:
[----:B------:R-:W-:Y:S05]  /*13040*/  BSYNC B1 ;  /* 0x0000000000017941 */ /* 0x000fea0003800000 */
.L_x_466:
        /* <DEDUP_REMOVED lines=9> */
.L_x_469:
[----:B------:R-:W-:Y:S05]  /*130e0*/  BSYNC B1 ;  /* 0x0000000000017941 */ /* 0x000fea0003800000 */
.L_x_468:
        /* <DEDUP_REMOVED lines=12> */
.L_x_471:
[----:B------:R-:W-:Y:S05]  /*131b0*/  BSYNC B1 ;  /* 0x0000000000017941 */ /* 0x000fea0003800000 */
.L_x_470:
        /* <DEDUP_REMOVED lines=12> */
.L_x_473:
[----:B------:R-:W-:Y:S05]  /*13280*/  BSYNC B1 ;  /* 0x0000000000017941 */ /* 0x000fea0003800000 */
.L_x_472:
        /* <DEDUP_REMOVED lines=9> */
.L_x_475:
[----:B------:R-:W-:Y:S05]  /*13320*/  BSYNC B1 ;  /* 0x0000000000017941 */ /* 0x000fea0003800000 */
.L_x_474:
        /* <DEDUP_REMOVED lines=9> */
.L_x_477:
[----:B------:R-:W-:Y:S05]  /*133c0*/  BSYNC B1 ;  /* 0x0000000000017941 */ /* 0x000fea0003800000 */
.L_x_476:
        /* <DEDUP_REMOVED lines=12> */
.L_x_479:
[----:B------:R-:W-:Y:S05]  /*13490*/  BSYNC B1 ;  /* 0x0000000000017941 */ /* 0x000fea0003800000 */
.L_x_478:
        /* <DEDUP_REMOVED lines=12> */
.L_x_481:
[----:B------:R-:W-:Y:S05]  /*13560*/  BSYNC B1 ;  /* 0x0000000000017941 */ /* 0x000fea0003800000 */
.L_x_480:
        /* <DEDUP_REMOVED lines=9> */
.L_x_483:
[----:B------:R-:W-:Y:S05]  /*13600*/  BSYNC B1 ;  /* 0x0000000000017941 */ /* 0x000fea0003800000 */
.L_x_482:
        /* <DEDUP_REMOVED lines=9> */
.L_x_485:
[----:B------:R-:W-:Y:S05]  /*136a0*/  BSYNC B1 ;  /* 0x0000000000017941 */ /* 0x000fea0003800000 */
.L_x_484:
        /* <DEDUP_REMOVED lines=12> */
.L_x_487:
[----:B------:R-:W-:Y:S05]  /*13770*/  BSYNC B1 ;  /* 0x0000000000017941 */ /* 0x000fea0003800000 */
.L_x_486:
        /* <DEDUP_REMOVED lines=12> */
.L_x_489:
[----:B------:R-:W-:Y:S05]  /*13840*/  BSYNC B1 ;  /* 0x0000000000017941 */ /* 0x000fea0003800000 */
.L_x_488:
        /* <DEDUP_REMOVED lines=9> */
.L_x_491:
[----:B------:R-:W-:Y:S05]  /*138e0*/  BSYNC B1 ;  /* 0x0000000000017941 */ /* 0x000fea0003800000 */
.L_x_490:
        /* <DEDUP_REMOVED lines=9> */
.L_x_493:
[----:B------:R-:W-:Y:S05]  /*13980*/  BSYNC B1 ;  /* 0x0000000000017941 */ /* 0x000fea0003800000 */
.L_x_492:
        /* <DEDUP_REMOVED lines=12> */
.L_x_495:
[----:B------:R-:W-:Y:S05]  /*13a50*/  BSYNC B1 ;  /* 0x0000000000017941 */ /* 0x000fea0003800000 */
.L_x_494:
        /* <DEDUP_REMOVED lines=12> */
.L_x_497:
[----:B------:R-:W-:Y:S05]  /*13b20*/  BSYNC B1 ;  /* 0x0000000000017941 */ /* 0x000fea0003800000 */
.L_x_496:
        /* <DEDUP_REMOVED lines=9> */
.L_x_499:
[----:B------:R-:W-:Y:S05]  /*13bc0*/  BSYNC B1 ;  /* 0x0000000000017941 */ /* 0x000fea0003800000 */
.L_x_498:
        /* <DEDUP_REMOVED lines=9> */
.L_x_501:
[----:B------:R-:W-:Y:S05]  /*13c60*/  BSYNC B1 ;  /* 0x0000000000017941 */ /* 0x000fea0003800000 */
.L_x_500:
        /* <DEDUP_REMOVED lines=12> */
.L_x_503:
[----:B------:R-:W-:Y:S05]  /*13d30*/  BSYNC B1 ;  /* 0x0000000000017941 */ /* 0x000fea0003800000 */
.L_x_502:
        /* <DEDUP_REMOVED lines=12> */
.L_x_505:
[----:B------:R-:W-:Y:S05]  /*13e00*/  BSYNC B1 ;  /* 0x0000000000017941 */ /* 0x000fea0003800000 */
.L_x_504:
        /* <DEDUP_REMOVED lines=9> */
.L_x_507:
[----:B------:R-:W-:Y:S05]  /*13ea0*/  BSYNC B1 ;  /* 0x0000000000017941 */ /* 0x000fea0003800000 */
.L_x_506:
        /* <DEDUP_REMOVED lines=9> */
.L_x_509:
[----:B------:R-:W-:Y:S05]  /*13f40*/  BSYNC B1 ;  /* 0x0000000000017941 */ /* 0x000fea0003800000 */
.L_x_508:
        /* <DEDUP_REMOVED lines=12> */
.L_x_511:
[----:B------:R-:W-:Y:S05]  /*14010*/  BSYNC B1 ;  /* 0x0000000000017941 */ /* 0x000fea0003800000 */
.L_x_510:
        /* <DEDUP_REMOVED lines=12> */
.L_x_513:
[----:B------:R-:W-:Y:S05]  /*140e0*/  BSYNC B1 ;  /* 0x0000000000017941 */ /* 0x000fea0003800000 */
.L_x_512:
        /* <DEDUP_REMOVED lines=9> */
.L_x_515:
[----:B------:R-:W-:Y:S05]  /*14180*/  BSYNC B1 ;  /* 0x0000000000017941 */ /* 0x000fea0003800000 */
.L_x_514:
        /* <DEDUP_REMOVED lines=9> */
.L_x_517:
[----:B------:R-:W-:Y:S05]  /*14220*/  BSYNC B1 ;  /* 0x0000000000017941 */ /* 0x000fea0003800000 */
.L_x_516:
        /* <DEDUP_REMOVED lines=12> */
.L_x_519:
[----:B------:R-:W-:Y:S05]  /*142f0*/  BSYNC B1 ;  /* 0x0000000000017941 */ /* 0x000fea0003800000 */
.L_x_518:
        /* <DEDUP_REMOVED lines=12> */
.L_x_521:
[----:B------:R-:W-:Y:S05]  /*143c0*/  BSYNC B1 ;  /* 0x0000000000017941 */ /* 0x000fea0003800000 */
.L_x_520:
        /* <DEDUP_REMOVED lines=9> */
.L_x_523:
[----:B------:R-:W-:Y:S05]  /*14460*/  BSYNC B1 ;  /* 0x0000000000017941 */ /* 0x000fea0003800000 */
.L_x_522:
        /* <DEDUP_REMOVED lines=9> */
.L_x_525:
[----:B------:R-:W-:Y:S05]  /*14500*/  BSYNC B1 ;  /* 0x0000000000017941 */ /* 0x000fea0003800000 */
.L_x_524:
        /* <DEDUP_REMOVED lines=12> */
.L_x_527:
[----:B------:R-:W-:Y:S05]  /*145d0*/  BSYNC B1 ;  /* 0x0000000000017941 */ /* 0x000fea0003800000 */
.L_x_526:
        /* <DEDUP_REMOVED lines=12> */
.L_x_529:
[----:B------:R-:W-:Y:S05]  /*146a0*/  BSYNC B1 ;  /* 0x0000000000017941 */ /* 0x000fea0003800000 */
.L_x_528:
        /* <DEDUP_REMOVED lines=9> */
.L_x_531:
[----:B------:R-:W-:Y:S05]  /*14740*/  BSYNC B1 ;  /* 0x0000000000017941 */ /* 0x000fea0003800000 */
.L_x_530:
        /* <DEDUP_REMOVED lines=9> */
.L_x_533:
[----:B------:R-:W-:Y:S05]  /*147e0*/  BSYNC B1 ;  /* 0x0000000000017941 */ /* 0x000fea0003800000 */
.L_x_532:
[----:B-----5:R-:W-:Y:S01]  /*147f0*/  HADD2.F32 R5, -RZ, R3.H0_H0 ;  /* 0x20000003ff057230 */ /* 0x020fe20000004100 */
[----:B0-----:R-:W-:Y:S01]  /*14800*/  @P2 MOV R4, R158 ;  /* 0x0000009e00042202 */ /* 0x001fe20000000f00 */
[----:B------:R-:W-:Y:S01]  /*14810*/  BSSY B1, `(.L_x_534) ;  /* 0x000000a000017945 */ /* 0x000fe20003800000 */
[----:B------:R-:W-:Y:S02]  /*14820*/  ISETP.GT.AND P1, PT, R0, 0xf9, P1 ;  /* 0x000000f90000780c */ /* 0x000fe40000f24270 */
[----:B------:R-:W-:-:S04]  /*14830*/  FMUL R5, R5, R16 ;  /* 0x0000001005057220 */ /* 0x000fc80000400000 */
[----:B------:R-:W-:-:S05]  /*14840*/  FFMA R5, R150, R2, R5 ;  /* 0x0000000296057223 */ /* 0x000fca0000000005 */
[----:B------:R-:W-:-:S04]  /*14850*/  F2FP.F16.F32.PACK_AB R5, RZ, R5 ;  /* 0x00000005ff05723e */ /* 0x000fc800000000ff */
[----:B-1--4-:R-:W-:Y:S01]  /*14860*/  PRMT R6, R5, 0x7610, R6 ;  /* 0x0000761005067816 */ /* 0x012fe20000000006 */
[----:B------:R-:W-:-:S05]  /*14870*/  @P2 IMAD.MOV.U32 R5, RZ, RZ, R159 ;  /* 0x000000ffff052224 */ /* 0x000fca00078e009f */
[----:B------:R0:W-:Y:S01]  /*14880*/  @P2 STG.E.U16 desc[UR40][R4.64+0x1f0], R6 ;  /* 0x0001f00604002986 */ /* 0x0001e2000c101528 */
[----:B------:R-:W-:Y:S05]  /*14890*/  @!P1 BRA `(.L_x_535) ;  /* 0x0000000000049947 */ /* 0x000fea0003800000 */
[----:B------:R1:W5:Y:S02]  /*148a0*/  LDG.E.LTC128B.U16 R3, desc[UR40][R12.64+0x1f2] ;  /* 0x0001f2280c037981 */ /* 0x000364000c1e1520 */
.L_x_535:
[----:B------:R-:W-:Y:S05]  /*148b0*/  BSYNC B1 ;  /* 0x0000000000017941 */ /* 0x000fea0003800000 */
.L_x_534:
[----:B------:R-:W-:Y:S05]  /*148c0*/  @!P1 BRA `(.L_x_536) ;  /* 0x0000004c00b09947 */ /* 0x000fea0003800000 */
[----:B-----5:R-:W-:-:S05]  /*148d0*/  HADD2.F32 R3, -RZ, R3.H0_H0 ;  /* 0x20000003ff037230 */ /* 0x020fca0000004100 */
[----:B------:R-:W-:-:S04]  /*148e0*/  FMUL R0, R3, R16 ;  /* 0x0000001003007220 */ /* 0x000fc80000400000 */
[----:B------:R-:W-:-:S05]  /*148f0*/  FFMA R0, R151, R2, R0 ;  /* 0x0000000297007223 */ /* 0x000fca0000000000 */
[----:B------:R-:W-:-:S05]  /*14900*/  F2FP.F16.F32.PACK_AB R0, RZ, R0 ;  /* 0x00000000ff00723e */ /* 0x000fca00000000ff */
[----:B------:R4:W-:Y:S01]  /*14910*/  STG.E.U16 desc[UR40][R158.64+0x1f2], R0 ;  /* 0x0001f2009e007986 */ /* 0x0009e2000c101528 */
[----:B------:R-:W-:Y:S05]  /*14920*/  BRA `(.L_x_536) ;  /* 0x0000004c00987947 */ /* 0x000fea0003800000 */
.L_x_29:
[----:B------:R-:W2:Y:S01]  /*14930*/  LDL.LU R3, [R1] ;  /* 0x0000000001037983 */ /* 0x000ea20000300800 */
[----:B------:R-:W-:-:S03]  /*14940*/  ULDC.64 UR4, c[0x0][0x5c0] ;  /* 0x0001700000047ab9 */ /* 0x000fc60000000a00 */
[----:B------:R-:W3:Y:S04]  /*14950*/  LDL.LU R9, [R1+0x60] ;  /* 0x0000600001097983 */ /* 0x000ee80000300800 */
[----:B------:R-:W4:Y:S04]  /*14960*/  LDL.LU R11, [R1+0x8c] ;  /* 0x00008c00010b7983 */ /* 0x000f280000300800 */
[----:B------:R-:W5:Y:S04]  /*14970*/  LDL.LU R235, [R1+0x9c] ;  /* 0x00009c0001eb7983 */ /* 0x000f680000300800 */
        /* <DEDUP_REMOVED lines=75> */
[----:B------:R-:W5:Y:S01]  /*14e30*/  LDL.LU R158, [R1+0x1cc] ;  /* 0x0001cc00019e7983 */ /* 0x000f620000300800 */
[----:B--2---:R-:W-:-:S03]  /*14e40*/  FMUL R3, R3, R2 ;  /* 0x0000000203037220 */ /* 0x004fc60000400000 */
[----:B------:R-:W2:Y:S01]  /*14e50*/  LDL.LU R157, [R1+0x1d0] ;  /* 0x0001d000019d7983 */ /* 0x000ea20000300800 */
[----:B------:R-:W-:-:S03]  /*14e60*/  LEA R4, P0, R6, UR4, 0x1 ;  /* 0x0000000406047c11 */ /* 0x000fc6000f8008ff */
[----:B------:R-:W2:Y:S04]  /*14e70*/  LDL.LU R156, [R1+0x1d4] ;  /* 0x0001d400019c7983 */ /* 0x000ea80000300800 */
[----:B------:R-:W2:Y:S04]  /*14e80*/  LDL.LU R155, [R1+0x1d8] ;  /* 0x0001d800019b7983 */ /* 0x000ea80000300800 */
[----:B------:R-:W2:Y:S04]  /*14e90*/  LDL.LU R154, [R1+0x1dc] ;  /* 0x0001dc00019a7983 */ /* 0x000ea80000300800 */
[----:B------:R-:W2:Y:S01]  /*14ea0*/  LDL.LU R153, [R1+0x1e0] ;  /* 0x0001e00001997983 */ /* 0x000ea20000300800 */
[----:B------:R-:W-:-:S03]  /*14eb0*/  LEA.HI.X R5, R6, UR5, R10, 0x1, P0 ;  /* 0x0000000506057c11 */ /* 0x000fc600080f0c0a */
[----:B------:R-:W2:Y:S01]  /*14ec0*/  LDL.LU R152, [R1+0x1e4] ;  /* 0x0001e40001987983 */ /* 0x000ea20000300800 */
[----:B------:R-:W-:-:S03]  /*14ed0*/  F2FP.F16.F32.PACK_AB R3, RZ, R3 ;  /* 0x00000003ff03723e */ /* 0x000fc600000000ff */
[----:B------:R-:W2:Y:S04]  /*14ee0*/  LDL.LU R23, [R1+0x1e8] ;  /* 0x0001e80001177983 */ /* 0x000ea80000300800 */
[----:B------:R-:W2:Y:S04]  /*14ef0*/  LDL.LU R22, [R1+0x1ec] ;  /* 0x0001ec0001167983 */ /* 0x000ea80000300800 */
[----:B------:R-:W2:Y:S04]  /*14f00*/  LDL.LU R21, [R1+0x1f0] ;  /* 0x0001f00001157983 */ /* 0x000ea80000300800 */
[----:B------:R-:W2:Y:S04]  /*14f10*/  LDL.LU R20, [R1+0x1f4] ;  /* 0x0001f40001147983 */ /* 0x000ea80000300800 */
[----:B------:R-:W2:Y:S04]  /*14f20*/  LDL.LU R19, [R1+0x1f8] ;  /* 0x0001f80001137983 */ /* 0x000ea80000300800 */
[----:B------:R-:W2:Y:S04]  /*14f30*/  LDL.LU R18, [R1+0x1fc] ;  /* 0x0001fc0001127983 */ /* 0x000ea80000300800 */
[----:B------:R-:W3:Y:S04]  /*14f40*/  LDL.LU R7, [R1+0x8] ;  /* 0x0000080001077983 */ /* 0x000ee80000300800 */
[----:B------:R-:W4:Y:S04]  /*14f50*/  LDL.LU R6, [R1+0xc] ;  /* 0x00000c0001067983 */ /* 0x000f280000300800 */
[----:B------:R0:W-:Y:S04]  /*14f60*/  @P1 STG.E.U16 desc[UR40][R4.64], R3 ;  /* 0x0000000304001986 */ /* 0x0001e8000c101528 */
[----:B0-----:R-:W5:Y:S01]  /*14f70*/  LDL.LU R3, [R1+0x4] ;  /* 0x0000040001037983 */ /* 0x001f620000300800 */
[----:B------:R-:W-:Y:S01]  /*14f80*/  ISETP.GT.AND P0, PT, R0, 0x1, P3 ;  /* 0x000000010000780c */ /* 0x000fe20001f04270 */
[----:B------:R-:W-:Y:S01]  /*14f90*/  USHF.L.U32 UR5, UR8, 0x4, URZ ;  /* 0x0000000408057899 */ /* 0x000fe2000800063f */
[----:B------:R-:W-:Y:S01]  /*14fa0*/  ISETP.GT.AND P2, PT, R17, 0x8, PT ;  /* 0x000000081100780c */ /* 0x000fe20003f44270 */
[----:B------:R-:W-:Y:S01]  /*14fb0*/  USHF.L.U64.HI UR4, UR8, 0x4, UR9 ;  /* 0x0000000408047899 */ /* 0x000fe20008010209 */
[----:B---3--:R-:W-:-:S05]  /*14fc0*/  FMUL R7, R7, R2 ;  /* 0x0000000207077220 */ /* 0x008fca0000400000 */
[----:B------:R-:W-:-:S04]  /*14fd0*/  F2FP.F16.F32.PACK_AB R7, RZ, R7 ;  /* 0x00000007ff07723e */ /* 0x000fc800000000ff */
[----:B------:R-:W-:Y:S01]  /*14fe0*/  PRMT R8, R7, 0x7610, R8 ;  /* 0x0000761007087816 */ /* 0x000fe20000000008 */
[----:B-----5:R-:W-:-:S05]  /*14ff0*/  FMUL R3, R3, R2 ;  /* 0x0000000203037220 */ /* 0x020fca0000400000 */
[----:B------:R-:W-:-:S05]  /*15000*/  F2FP.F16.F32.PACK_AB R3, RZ, R3 ;  /* 0x00000003ff03723e */ /* 0x000fca00000000ff */
[----:B------:R4:W-:Y:S01]  /*15010*/  @P0 STG.E.U16 desc[UR40][R4.64+0x2], R3 ;  /* 0x0000020304000986 */ /* 0x0009e2000c101528 */
[----:B------:R-:W-:Y:S01]  /*15020*/  ISETP.GT.AND P0, PT, R0, RZ, P2 ;  /* 0x000000ff0000720c */ /* 0x000fe20001704270 */
[----:B----4-:R-:W-:Y:S01]  /*15030*/  FMUL R3, R6, R2 ;  /* 0x0000000206037220 */ /* 0x010fe20000400000 */
[----:B------:R-:W-:-:S04]  /*15040*/  IADD3 R6, P1, R4, UR5, RZ ;  /* 0x0000000504067c10 */ /* 0x000fc8000ff3e0ff */
[----:B------:R-:W-:Y:S02]  /*15050*/  IADD3.X R7, R5, UR4, RZ, P1, !PT ;  /* 0x0000000405077c10 */ /* 0x000fe40008ffe4ff */
[----:B------:R-:W-:-:S05]  /*15060*/  F2FP.F16.F32.PACK_AB R3, RZ, R3 ;  /* 0x00000003ff03723e */ /* 0x000fca00000000ff */
[----:B------:R0:W-:Y:S01]  /*15070*/  @P0 STG.E.U16 desc[UR40][R6.64], R8 ;  /* 0x0000000806000986 */ /* 0x0001e2000c101528 */
[----:B------:R-:W-:-:S03]  /*15080*/  ISETP.GT.AND P0, PT, R0, 0x1, P2 ;  /* 0x000000010000780c */ /* 0x000fc60001704270 */
[----:B0-----:R-:W3:Y:S10]  /*15090*/  LDL.LU R8, [R1+0x50] ;  /* 0x0000500001087983 */ /* 0x001ef40000300800 */
[----:B------:R0:W-:Y:S04]  /*150a0*/  @P0 STG.E.U16 desc[UR40][R6.64+0x2], R3 ;  /* 0x0000020306000986 */ /* 0x0001e8000c101528 */
[----:B0-----:R-:W4:Y:S01]  /*150b0*/  LDL.LU R3, [R1+0x10] ;  /* 0x0000100001037983 */ /* 0x001f220000300800 */
[----:B------:R-:W-:Y:S01]  /*150c0*/  ISETP.GT.AND P0, PT, R0, 0x8, P3 ;  /* 0x000000080000780c */ /* 0x000fe20001f04270 */
[----:B----4-:R-:W-:-:S05]  /*150d0*/  FMUL R3, R3, R2 ;  /* 0x0000000203037220 */ /* 0x010fca0000400000 */
[----:B------:R-:W-:-:S07]  /*150e0*/  F2FP.F16.F32.PACK_AB R3, RZ, R3 ;  /* 0x00000003ff03723e */ /* 0x000fce00000000ff */
        /* <DEDUP_REMOVED lines=73> */
[----:B---3--:R-:W-:-:S05]  /*15580*/  FMUL R8, R8, R2 ;  /* 0x0000000208087220 */ /* 0x008fca0000400000 */
[----:B------:R-:W-:Y:S01]  /*15590*/  F2FP.F16.F32.PACK_AB R8, RZ, R8 ;  /* 0x00000008ff08723e */ /* 0x000fe200000000ff */
[----:B----4-:R-:W-:-:S05]  /*155a0*/  FMUL R3, R3, R2 ;  /* 0x0000000203037220 */ /* 0x010fca0000400000 */
[----:B------:R-:W-:-:S05]  /*155b0*/  F2FP.F16.F32.PACK_AB R3, RZ, R3 ;  /* 0x00000003ff03723e */ /* 0x000fca00000000ff */
[----:B------:R0:W-:Y:S01]  /*155c0*/  @P0 STG.E.U16 desc[UR40][R6.64+0x42], R3 ;  /* 0x0000420306000986 */ /* 0x0001e2000c101528 */
[----:B------:R-:W-:-:S03]  /*155d0*/  ISETP.GT.AND P0, PT, R0, 0x28, P3 ;  /* 0x000000280000780c */ /* 0x000fc60001f04270 */
[----:B0-----:R-:W3:Y:S01]  /*155e0*/  LDL.LU R3, [R1+0x54] ;  /* 0x0000540001037983 */ /* 0x001ee20000300800 */
[----:B------:R-:W-:-:S09]  /*155f0*/  ISETP.GT.AND P1, PT, R0, 0x29, P3 ;  /* 0x000000290000780c */ /* 0x000fd20001f24270 */
[----:B------:R0:W-:Y:S04]  /*15600*/  @P0 STG.E.U16 desc[UR40][R4.64+0x50], R8 ;  /* 0x0000500804000986 */ /* 0x0001e8000c101528 */
[----:B0-----:R-:W4:Y:S01]  /*15610*/  LDL.LU R8, [R1+0x58] ;  /* 0x0000580001087983 */ /* 0x001f220000300800 */
[----:B---3--:R-:W-:-:S05]  /*15620*/  FMUL R3, R3, R2 ;  /* 0x0000000203037220 */ /* 0x008fca0000400000 */
[----:B------:R-:W-:-:S05]  /*15630*/  F2FP.F16.F32.PACK_AB R3, RZ, R3 ;  /* 0x00000003ff03723e */ /* 0x000fca00000000ff */
[----:B------:R0:W-:Y:S01]  /*15640*/  @P1 STG.E.U16 desc[UR40][R4.64+0x52], R3 ;  /* 0x0000520304001986 */ /* 0x0001e2000c101528 */
[----:B----4-:R-:W-:-:S05]  /*15650*/  FMUL R8, R8, R2 ;  /* 0x0000000208087220 */ /* 0x010fca0000400000 */
[----:B------:R-:W-:Y:S01]  /*15660*/  F2FP.F16.F32.PACK_AB R8, RZ, R8 ;  /* 0x00000008ff08723e */ /* 0x000fe200000000ff */
[----:B0-----:R-:W3:Y:S03]  /*15670*/  LDL.LU R3, [R1+0x5c] ;  /* 0x00005c0001037983 */ /* 0x001ee60000300800 */
[----:B------:R-:W-:Y:S02]  /*15680*/  PRMT R10, R8, 0x7610, R10 ;  /* 0x00007610080a7816 */ /* 0x000fe4000000000a */
[----:B------:R-:W4:Y:S01]  /*15690*/  LDL.LU R8, [R1+0x64] ;  /* 0x0000640001087983 */ /* 0x000f220000300800 */
[C---:B------:R-:W-:Y:S02]  /*156a0*/  ISETP.GT.AND P1, PT, R0.reuse, 0x28, P2 ;  /* 0x000000280000780c */ /* 0x040fe40001724270 */
[C---:B------:R-:W-:Y:S02]  /*156b0*/  ISETP.GT.AND P4, PT, R0.reuse, 0x29, P2 ;  /* 0x000000290000780c */ /* 0x040fe40001784270 */
[C---:B------:R-:W-:Y:S01]  /*156c0*/  ISETP.GT.AND P5, PT, R0.reuse, 0x30, P3 ;  /* 0x000000300000780c */ /* 0x040fe20001fa4270 */
[----:B------:R-:W-:Y:S01]  /*156d0*/  FMUL R9, R9, R2 ;  /* 0x0000000209097220 */ /* 0x000fe20000400000 */
[----:B------:R-:W-:-:S04]  /*156e0*/  ISETP.GT.AND P0, PT, R0, 0x31, P3 ;  /* 0x000000310000780c */ /* 0x000fc80001f04270 */
[----:B------:R-:W-:-:S03]  /*156f0*/  F2FP.F16.F32.PACK_AB R9, RZ, R9 ;  /* 0x00000009ff09723e */ /* 0x000fc600000000ff */
[----:B------:R0:W-:Y:S04]  /*15700*/  @P1 STG.E.U16 desc[UR40][R6.64+0x50], R10 ;  /* 0x0000500a06001986 */ /* 0x0001e8000c101528 */
[----:B0-----:R-:W5:Y:S01]  /*15710*/  LDL.LU R10, [R1+0x74] ;  /* 0x00007400010a7983 */ /* 0x001f620000300800 */
[----:B---3--:R-:W-:-:S05]  /*15720*/  FMUL R3, R3, R2 ;  /* 0x0000000203037220 */ /* 0x008fca0000400000 */
[----:B------:R-:W-:Y:S01]  /*15730*/  F2FP.F16.F32.PACK_AB R3, RZ, R3 ;  /* 0x00000003ff03723e */ /* 0x000fe200000000ff */
[----:B----4-:R-:W-:-:S04]  /*15740*/  FMUL R8, R8, R2 ;  /* 0x0000000208087220 */ /* 0x010fc80000400000 */
[----:B------:R0:W-:Y:S04]  /*15750*/  @P4 STG.E.U16 desc[UR40][R6.64+0x52], R3 ;  /* 0x0000520306004986 */ /* 0x0001e8000c101528 */
[----:B------:R1:W-:Y:S01]  /*15760*/  @P5 STG.E.U16 desc[UR40][R4.64+0x60], R9 ;  /* 0x0000600904005986 */ /* 0x0003e2000c101528 */
[----:B0-----:R-:W-:-:S03]  /*15770*/  F2FP.F16.F32.PACK_AB R3, RZ, R8 ;  /* 0x00000008ff03723e */ /* 0x001fc600000000ff */
[----:B------:R-:W3:Y:S01]  /*15780*/  LDL.LU R8, [R1+0x68] ;  /* 0x0000680001087983 */ /* 0x000ee20000300800 */
[----:B-1----:R-:W-:-:S03]  /*15790*/  PRMT R9, R3, 0x7610, R9 ;  /* 0x0000761003097816 */ /* 0x002fc60000000009 */
[----:B------:R-:W4:Y:S04]  /*157a0*/  LDL.LU R3, [R1+0x6c] ;  /* 0x00006c0001037983 */ /* 0x000f280000300800 */
[----:B------:R0:W-:Y:S04]  /*157b0*/  @P0 STG.E.U16 desc[UR40][R4.64+0x62], R9 ;  /* 0x0000620904000986 */ /* 0x0001e8000c101528 */
[----:B0-----:R-:W2:Y:S01]  /*157c0*/  LDL.LU R9, [R1+0x70] ;  /* 0x0000700001097983 */ /* 0x001ea20000300800 */
[----:B------:R-:W-:Y:S01]  /*157d0*/  ISETP.GT.AND P1, PT, R0, 0x30, P2 ;  /* 0x000000300000780c */ /* 0x000fe20001724270 */
[----:B---3--:R-:W-:-:S05]  /*157e0*/  FMUL R8, R8, R2 ;  /* 0x0000000208087220 */ /* 0x008fca0000400000 */
[----:B------:R-:W-:-:S07]  /*157f0*/  F2FP.F16.F32.PACK_AB R8, RZ, R8 ;  /* 0x00000008ff08723e */ /* 0x000fce00000000ff */
[----:B------:R0:W-:Y:S01]  /*15800*/  @P1 STG.E.U16 desc[UR40][R6.64+0x60], R8 ;  /* 0x0000600806001986 */ /* 0x0001e2000c101528 */
[----:B--2---:R-:W-:-:S05]  /*15810*/  FMUL R9, R9, R2 ;  /* 0x0000000209097220 */ /* 0x004fca0000400000 */
[----:B0-----:R-:W-:-:S04]  /*15820*/  F2FP.F16.F32.PACK_AB R8, RZ, R9 ;  /* 0x00000009ff08723e */ /* 0x001fc800000000ff */
[----:B------:R-:W-:Y:S02]  /*15830*/  PRMT R9, R8, 0x7610, R9 ;  /* 0x0000761008097816 */ /* 0x000fe40000000009 */
[----:B------:R-:W2:Y:S01]  /*15840*/  LDL.LU R8, [R1+0x78] ;  /* 0x0000780001087983 */ /* 0x000ea20000300800 */
[----:B------:R-:W-:Y:S01]  /*15850*/  ISETP.GT.AND P4, PT, R0, 0x31, P2 ;  /* 0x000000310000780c */ /* 0x000fe20001784270 */
[-C--:B----4-:R-:W-:Y:S01]  /*15860*/  FMUL R3, R3, R2.reuse ;  /* 0x0000000203037220 */ /* 0x090fe20000400000 */
[----:B-----5:R-:W-:Y:S01]  /*15870*/  FMUL R10, R10, R2 ;  /* 0x000000020a0a7220 */ /* 0x020fe20000400000 */
[----:B------:R-:W-:-:S03]  /*15880*/  ISETP.GT.AND P5, PT, R0, 0x38, P3 ;  /* 0x000000380000780c */ /* 0x000fc60001fa4270 */
[----:B------:R-:W-:Y:S02]  /*15890*/  F2FP.F16.F32.PACK_AB R3, RZ, R3 ;  /* 0x00000003ff03723e */ /* 0x000fe400000000ff */
[----:B------:R-:W-:-:S05]  /*158a0*/  ISETP.GT.AND P6, PT, R0, 0x39, P3 ;  /* 0x000000390000780c */ /* 0x000fca0001fc4270 */
[----:B------:R0:W-:Y:S04]  /*158b0*/  @P4 STG.E.U16 desc[UR40][R6.64+0x62], R3 ;  /* 0x0000620306004986 */ /* 0x0001e8000c101528 */
[----:B------:R1:W-:Y:S01]  /*158c0*/  @P5 STG.E.U16 desc[UR40][R4.64+0x70], R9 ;  /* 0x0000700904005986 */ /* 0x0003e2000c101528 */
[----:B0-----:R-:W-:-:S04]  /*158d0*/  F2FP.F16.F32.PACK_AB R3, RZ, R10 ;  /* 0x0000000aff03723e */ /* 0x001fc800000000ff */
[----:B------:R-:W-:Y:S01]  /*158e0*/  PRMT R10, R3, 0x7610, R10 ;  /* 0x00007610030a7816 */ /* 0x000fe2000000000a */
[----:B-1----:R-:W3:Y:S04]  /*158f0*/  LDL.LU R9, [R1+0x7c] ;  /* 0x00007c0001097983 */ /* 0x002ee80000300800 */
[----:B------:R0:W-:Y:S01]  /*15900*/  @P6 STG.E.U16 desc[UR40][R4.64+0x72], R10 ;  /* 0x0000720a04006986 */ /* 0x0001e2000c101528 */
[----:B--2---:R-:W-:-:S05]  /*15910*/  FMUL R8, R8, R2 ;  /* 0x0000000208087220 */ /* 0x004fca0000400000 */
[----:B------:R-:W-:Y:S02]  /*15920*/  F2FP.F16.F32.PACK_AB R3, RZ, R8 ;  /* 0x00000008ff03723e */ /* 0x000fe400000000ff */
[----:B------:R-:W2:Y:S02]  /*15930*/  LDL.LU R8, [R1+0x80] ;  /* 0x0000800001087983 */ /* 0x000ea40000300800 */
[----:B0-----:R-:W-:Y:S02]  /*15940*/  PRMT R10, R3, 0x7610, R10 ;  /* 0x00007610030a7816 */ /* 0x001fe4000000000a */
[----:B------:R-:W4:Y:S01]  /*15950*/  LDL.LU R3, [R1+0x84] ;  /* 0x0000840001037983 */ /* 0x000f220000300800 */
[----:B------:R-:W-:-:S13]  /*15960*/  ISETP.GT.AND P0, PT, R0, 0x38, P2 ;  /* 0x000000380000780c */ /* 0x000fda0001704270 */
[----:B------:R0:W-:Y:S01]  /*15970*/  @P0 STG.E.U16 desc[UR40][R6.64+0x70], R10 ;  /* 0x0000700a06000986 */ /* 0x0001e2000c101528 */
[-C--:B--2---:R-:W-:Y:S01]  /*15980*/  FMUL R8, R8, R2.reuse ;  /* 0x0000000208087220 */ /* 0x084fe20000400000 */
[----:B----4-:R-:W-:-:S04]  /*15990*/  FMUL R3, R3, R2 ;  /* 0x0000000203037220 */ /* 0x010fc80000400000 */
[----:B0-----:R-:W-:Y:S02]  /*159a0*/  F2FP.F16.F32.PACK_AB R10, RZ, R8 ;  /* 0x00000008ff0a723e */ /* 0x001fe400000000ff */
[----:B------:R-:W-:Y:S02]  /*159b0*/  F2FP.F16.F32.PACK_AB R8, RZ, R3 ;  /* 0x00000003ff08723e */ /* 0x000fe400000000ff */
[----:B------:R-:W2:Y:S01]  /*159c0*/  LDL.LU R3, [R1+0x88] ;  /* 0x0000880001037983 */ /* 0x000ea20000300800 */
[----:B------:R-:W-:Y:S01]  /*159d0*/  ISETP.GT.AND P1, PT, R0, 0x39, P2 ;  /* 0x000000390000780c */ /* 0x000fe20001724270 */
[----:B---3--:R-:W-:-:S05]  /*159e0*/  FMUL R9, R9, R2 ;  /* 0x0000000209097220 */ /* 0x008fca0000400000 */
[----:B------:R-:W-:-:S07]  /*159f0*/  F2FP.F16.F32.PACK_AB R9, RZ, R9 ;  /* 0x00000009ff09723e */ /* 0x000fce00000000ff */
[----:B------:R0:W-:Y:S04]  /*15a00*/  @P1 STG.E.U16 desc[UR40][R6.64+0x72], R9 ;  /* 0x0000720906001986 */ /* 0x0001e8000c101528 */
[----:B0-----:R-:W3:Y:S01]  /*15a10*/  LDL.LU R9, [R1+0x94] ;  /* 0x0000940001097983 */ /* 0x001ee20000300800 */
[----:B--2---:R-:W-:-:S05]  /*15a20*/  FMUL R3, R3, R2 ;  /* 0x0000000203037220 */ /* 0x004fca0000400000 */
[----:B------:R-:W-:-:S04]  /*15a30*/  F2FP.F16.F32.PACK_AB R3, RZ, R3 ;  /* 0x00000003ff03723e */ /* 0x000fc800000000ff */
[----:B------:R-:W-:Y:S02]  /*15a40*/  PRMT R12, R3, 0x7610, R12 ;  /* 0x00007610030c7816 */ /* 0x000fe4000000000c */
[----:B------:R-:W2:Y:S01]  /*15a50*/  LDL.LU R3, [R1+0x90] ;  /* 0x0000900001037983 */ /* 0x000ea20000300800 */
[----:B------:R-:W-:-:S13]  /*15a60*/  ISETP.GT.AND P4, PT, R0, 0x40, P3 ;  /* 0x000000400000780c */ /* 0x000fda0001f84270 */
[----:B------:R0:W-:Y:S01]  /*15a70*/  @P4 STG.E.U16 desc[UR40][R4.64+0x80], R10 ;  /* 0x0000800a04004986 */ /* 0x0001e2000c101528 */
[----:B--2---:R-:W-:-:S05]  /*15a80*/  FMUL R3, R3, R2 ;  /* 0x0000000203037220 */ /* 0x004fca0000400000 */
[----:B0-----:R-:W-:Y:S02]  /*15a90*/  F2FP.F16.F32.PACK_AB R10, RZ, R3 ;  /* 0x00000003ff0a723e */ /* 0x001fe400000000ff */
[----:B------:R-:W2:Y:S01]  /*15aa0*/  LDL.LU R3, [R1+0x98] ;  /* 0x0000980001037983 */ /* 0x000ea20000300800 */
[C---:B------:R-:W-:Y:S02]  /*15ab0*/  ISETP.GT.AND P5, PT, R0.reuse, 0x41, P3 ;  /* 0x000000410000780c */ /* 0x040fe40001fa4270 */
[C---:B------:R-:W-:Y:S01]  /*15ac0*/  ISETP.GT.AND P0, PT, R0.reuse, 0x40, P2 ;  /* 0x000000400000780c */ /* 0x040fe20001704270 */
[-C--:B---3--:R-:W-:Y:S01]  /*15ad0*/  FMUL R9, R9, R2.reuse ;  /* 0x0000000209097220 */ /* 0x088fe20000400000 */
[C---:B------:R-:W-:Y:S01]  /*15ae0*/  ISETP.GT.AND P1, PT, R0.reuse, 0x41, P2 ;  /* 0x000000410000780c */ /* 0x040fe20001724270 */
[----:B------:R-:W-:Y:S01]  /*15af0*/  FMUL R11, R11, R2 ;  /* 0x000000020b0b7220 */ /* 0x000fe20000400000 */
[----:B------:R-:W-:Y:S02]  /*15b00*/  ISETP.GT.AND P4, PT, R0, 0x48, P3 ;  /* 0x000000480000780c */ /* 0x000fe40001f84270 */
[----:B------:R-:W-:-:S05]  /*15b10*/  F2FP.F16.F32.PACK_AB R9, RZ, R9 ;  /* 0x00000009ff09723e */ /* 0x000fca00000000ff */
[----:B------:R0:W-:Y:S01]  /*15b20*/  @P5 STG.E.U16 desc[UR40][R4.64+0x82], R8 ;  /* 0x0000820804005986 */ /* 0x0001e2000c101528 */
[----:B------:R-:W-:-:S03]  /*15b30*/  ISETP.GT.AND P5, PT, R0, 0x49, P3 ;  /* 0x000000490000780c */ /* 0x000fc60001fa4270 */
[----:B------:R1:W-:Y:S01]  /*15b40*/  @P0 STG.E.U16 desc[UR40][R6.64+0x80], R12 ;  /* 0x0000800c06000986 */ /* 0x0003e2000c101528 */
[----:B------:R-:W-:Y:S02]  /*15b50*/  ISETP.GT.AND P0, PT, R0, 0x48, P2 ;  /* 0x000000480000780c */ /* 0x000fe40001704270 */
[----:B------:R-:W-:Y:S02]  /*15b60*/  F2FP.F16.F32.PACK_AB R11, RZ, R11 ;  /* 0x0000000bff0b723e */ /* 0x000fe400000000ff */
[----:B0-----:R-:W-:-:S03]  /*15b70*/  PRMT R8, R10, 0x7610, R8 ;  /* 0x000076100a087816 */ /* 0x001fc60000000008 */
[----:B------:R-:W-:Y:S01]  /*15b80*/  @P1 STG.E.U16 desc[UR40][R6.64+0x82], R11 ;  /* 0x0000820b06001986 */ /* 0x000fe2000c101528 */
[----:B-1----:R-:W-:Y:S02]  /*15b90*/  PRMT R12, R9, 0x7610, R12 ;  /* 0x00007610090c7816 */ /* 0x002fe4000000000c */
[C---:B------:R-:W-:Y:S01]  /*15ba0*/  ISETP.GT.AND P1, PT, R0.reuse, 0x49, P2 ;  /* 0x000000490000780c */ /* 0x040fe20001724270 */
[----:B------:R0:W-:Y:S01]  /*15bb0*/  @P4 STG.E.U16 desc[UR40][R4.64+0x90], R8 ;  /* 0x0000900804004986 */ /* 0x0001e2000c101528 */
[----:B------:R-:W-:-:S03]  /*15bc0*/  ISETP.GT.AND P4, PT, R0, 0x50, P3 ;  /* 0x000000500000780c */ /* 0x000fc60001f84270 */
[----:B------:R1:W-:Y:S01]  /*15bd0*/  @P5 STG.E.U16 desc[UR40][R4.64+0x92], R12 ;  /* 0x0000920c04005986 */ /* 0x0003e2000c101528 */
[----:B0-----:R-:W-:Y:S01]  /*15be0*/  FMUL R8, R233, R2 ;  /* 0x00000002e9087220 */ /* 0x001fe20000400000 */
[----:B------:R-:W-:-:S04]  /*15bf0*/  ISETP.GT.AND P5, PT, R0, 0x51, P3 ;  /* 0x000000510000780c */ /* 0x000fc80001fa4270 */
[----:B------:R-:W-:-:S04]  /*15c00*/  F2FP.F16.F32.PACK_AB R8, RZ, R8 ;  /* 0x00000008ff08723e */ /* 0x000fc800000000ff */
[----:B-1----:R-:W-:Y:S02]  /*15c10*/  PRMT R12, R8, 0x7610, R12 ;  /* 0x00007610080c7816 */ /* 0x002fe4000000000c */
[----:B------:R-:W-:Y:S01]  /*15c20*/  ISETP.GT.AND P6, PT, R0, 0x71, P3 ;  /* 0x000000710000780c */ /* 0x000fe20001fc4270 */
[----:B--2---:R-:W-:-:S05]  /*15c30*/  FMUL R3, R3, R2 ;  /* 0x0000000203037220 */ /* 0x004fca0000400000 */
[----:B------:R-:W-:Y:S01]  /*15c40*/  F2FP.F16.F32.PACK_AB R10, RZ, R3 ;  /* 0x00000003ff0a723e */ /* 0x000fe200000000ff */
[----:B------:R-:W-:-:S05]  /*15c50*/  FMUL R3, R235, R2 ;  /* 0x00000002eb037220 */ /* 0x000fca0000400000 */
[----:B------:R-:W-:Y:S01]  /*15c60*/  F2FP.F16.F32.PACK_AB R9, RZ, R3 ;  /* 0x00000003ff09723e */ /* 0x000fe200000000ff */
[-C--:B------:R-:W-:Y:S01]  /*15c70*/  FMUL R3, R234, R2.reuse ;  /* 0x00000002ea037220 */ /* 0x080fe20000400000 */
[----:B------:R0:W-:Y:S04]  /*15c80*/  @P0 STG.E.U16 desc[UR40][R6.64+0x90], R10 ;  /* 0x0000900a06000986 */ /* 0x0001e8000c101528 */
[----:B------:R-:W-:Y:S02]  /*15c90*/  F2FP.F16.F32.PACK_AB R3, RZ, R3 ;  /* 0x00000003ff03723e */ /* 0x000fe400000000ff */
[----:B------:R-:W-:Y:S01]  /*15ca0*/  PRMT R11, R9, 0x7610, R11 ;  /* 0x00007610090b7816 */ /* 0x000fe2000000000b */
[-C--:B------:R-:W-:Y:S01]  /*15cb0*/  FMUL R9, R232, R2.reuse ;  /* 0x00000002e8097220 */ /* 0x080fe20000400000 */
[----:B0-----:R-:W-:Y:S01]  /*15cc0*/  PRMT R10, R3, 0x7610, R10 ;  /* 0x00007610030a7816 */ /* 0x001fe2000000000a */
[----:B------:R-:W-:-:S02]  /*15cd0*/  FMUL R3, R231, R2 ;  /* 0x00000002e7037220 */ /* 0x000fc40000400000 */
[----:B------:R0:W-:Y:S01]  /*15ce0*/  @P1 STG.E.U16 desc[UR40][R6.64+0x92], R11 ;  /* 0x0000920b06001986 */ /* 0x0001e2000c101528 */
[----:B------:R-:W-:Y:S02]  /*15cf0*/  ISETP.GT.AND P1, PT, R0, 0x50, P2 ;  /* 0x000000500000780c */ /* 0x000fe40001724270 */
[----:B------:R-:W-:Y:S02]  /*15d00*/  F2FP.F16.F32.PACK_AB R9, RZ, R9 ;  /* 0x00000009ff09723e */ /* 0x000fe400000000ff */
[----:B------:R-:W-:Y:S01]  /*15d10*/  F2FP.F16.F32.PACK_AB R8, RZ, R3 ;  /* 0x00000003ff08723e */ /* 0x000fe200000000ff */
[----:B------:R-:W-:Y:S01]  /*15d20*/  FMUL R3, R230, R2 ;  /* 0x00000002e6037220 */ /* 0x000fe20000400000 */
[C---:B------:R-:W-:Y:S01]  /*15d30*/  ISETP.GT.AND P0, PT, R0.reuse, 0x51, P2 ;  /* 0x000000510000780c */ /* 0x040fe20001704270 */
[----:B------:R1:W-:Y:S01]  /*15d40*/  @P4 STG.E.U16 desc[UR40][R4.64+0xa0], R10 ;  /* 0x0000a00a04004986 */ /* 0x0003e2000c101528 */
[----:B------:R-:W-:Y:S02]  /*15d50*/  ISETP.GT.AND P4, PT, R0, 0x58, P3 ;  /* 0x000000580000780c */ /* 0x000fe40001f84270 */
[----:B0-----:R-:W-:-:S02]  /*15d60*/  PRMT R11, R9, 0x7610, R11 ;  /* 0x00007610090b7816 */ /* 0x001fc4000000000b */
[----:B------:R-:W-:Y:S01]  /*15d70*/  F2FP.F16.F32.PACK_AB R9, RZ, R3 ;  /* 0x00000003ff09723e */ /* 0x000fe200000000ff */
[-C--:B------:R-:W-:Y:S01]  /*15d80*/  FMUL R3, R228, R2.reuse ;  /* 0x00000002e4037220 */ /* 0x080fe20000400000 */
[----:B------:R-:W-:Y:S01]  /*15d90*/  PRMT R13, R8, 0x7610, R13 ;  /* 0x00007610080d7816 */ /* 0x000fe2000000000d */
[----:B------:R-:W-:Y:S01]  /*15da0*/  FMUL R8, R229, R2 ;  /* 0x00000002e5087220 */ /* 0x000fe20000400000 */
[----:B------:R-:W-:Y:S01]  /*15db0*/  @P5 STG.E.U16 desc[UR40][R4.64+0xa2], R12 ;  /* 0x0000a20c04005986 */ /* 0x000fe2000c101528 */
[----:B------:R-:W-:Y:S02]  /*15dc0*/  ISETP.GT.AND P5, PT, R0, 0x59, P3 ;  /* 0x000000590000780c */ /* 0x000fe40001fa4270 */
[----:B------:R-:W-:Y:S01]  /*15dd0*/  F2FP.F16.F32.PACK_AB R3, RZ, R3 ;  /* 0x00000003ff03723e */ /* 0x000fe200000000ff */
[----:B------:R0:W-:Y:S01]  /*15de0*/  @P1 STG.E.U16 desc[UR40][R6.64+0xa0], R11 ;  /* 0x0000a00b06001986 */ /* 0x0001e2000c101528 */
[----:B-1----:R-:W-:Y:S01]  /*15df0*/  F2FP.F16.F32.PACK_AB R10, RZ, R8 ;  /* 0x00000008ff0a723e */ /* 0x002fe200000000ff */
[----:B------:R-:W-:-:S02]  /*15e00*/  FMUL R8, R227, R2 ;  /* 0x00000002e3087220 */ /* 0x000fc40000400000 */
[----:B------:R-:W-:Y:S01]  /*15e10*/  @P0 STG.E.U16 desc[UR40][R6.64+0xa2], R13 ;  /* 0x0000a20d06000986 */ /* 0x000fe2000c101528 */
[C---:B------:R-:W-:Y:S02]  /*15e20*/  ISETP.GT.AND P0, PT, R0.reuse, 0x58, P2 ;  /* 0x000000580000780c */ /* 0x040fe40001704270 */
[C---:B------:R-:W-:Y:S01]  /*15e30*/  ISETP.GT.AND P1, PT, R0.reuse, 0x59, P2 ;  /* 0x000000590000780c */ /* 0x040fe20001724270 */
[----:B------:R1:W-:Y:S01]  /*15e40*/  @P4 STG.E.U16 desc[UR40][R4.64+0xb0], R9 ;  /* 0x0000b00904004986 */ /* 0x0003e2000c101528 */
[----:B------:R-:W-:Y:S02]  /*15e50*/  ISETP.GT.AND P4, PT, R0, 0x60, P3 ;  /* 0x000000600000780c */ /* 0x000fe40001f84270 */
[----:B0-----:R-:W-:Y:S01]  /*15e60*/  PRMT R11, R3, 0x7610, R11 ;  /* 0x00007610030b7816 */ /* 0x001fe2000000000b */
[----:B------:R-:W-:Y:S01]  /*15e70*/  FMUL R3, R226, R2 ;  /* 0x00000002e2037220 */ /* 0x000fe20000400000 */
[----:B------:R-:W-:Y:S01]  /*15e80*/  F2FP.F16.F32.PACK_AB R8, RZ, R8 ;  /* 0x00000008ff08723e */ /* 0x000fe200000000ff */
[----:B------:R0:W-:Y:S03]  /*15e90*/  @P5 STG.E.U16 desc[UR40][R4.64+0xb2], R10 ;  /* 0x0000b20a04005986 */ /* 0x0001e6000c101528 */
[----:B-1----:R-:W-:Y:S01]  /*15ea0*/  F2FP.F16.F32.PACK_AB R9, RZ, R3 ;  /* 0x00000003ff09723e */ /* 0x002fe200000000ff */
[-C--:B------:R-:W-:Y:S01]  /*15eb0*/  FMUL R3, R225, R2.reuse ;  /* 0x00000002e1037220 */ /* 0x080fe20000400000 */
[----:B------:R-:W-:Y:S01]  /*15ec0*/  PRMT R12, R8, 0x7610, R12 ;  /* 0x00007610080c7816 */ /* 0x000fe2000000000c */
[----:B------:R-:W-:Y:S01]  /*15ed0*/  FMUL R8, R224, R2 ;  /* 0x00000002e0087220 */ /* 0x000fe20000400000 */
[----:B------:R1:W-:Y:S01]  /*15ee0*/  @P0 STG.E.U16 desc[UR40][R6.64+0xb0], R11 ;  /* 0x0000b00b06000986 */ /* 0x0003e2000c101528 */
[----:B0-----:R-:W-:-:S02]  /*15ef0*/  PRMT R10, R9, 0x7610, R10 ;  /* 0x00007610090a7816 */ /* 0x001fc4000000000a */
[----:B------:R-:W-:Y:S01]  /*15f00*/  F2FP.F16.F32.PACK_AB R3, RZ, R3 ;  /* 0x00000003ff03723e */ /* 0x000fe200000000ff */
[----:B------:R0:W-:Y:S01]  /*15f10*/  @P1 STG.E.U16 desc[UR40][R6.64+0xb2], R12 ;  /* 0x0000b20c06001986 */ /* 0x0001e2000c101528 */
[C---:B------:R-:W-:Y:S01]  /*15f20*/  ISETP.GT.AND P5, PT, R0.reuse, 0x61, P3 ;  /* 0x000000610000780c */ /* 0x040fe20001fa4270 */
[-C--:B------:R-:W-:Y:S01]  /*15f30*/  FMUL R9, R223, R2.reuse ;  /* 0x00000002df097220 */ /* 0x080fe20000400000 */
[C---:B------:R-:W-:Y:S01]  /*15f40*/  ISETP.GT.AND P1, PT, R0.reuse, 0x60, P2 ;  /* 0x000000600000780c */ /* 0x040fe20001724270 */
[----:B------:R-:W-:Y:S01]  /*15f50*/  @P4 STG.E.U16 desc[UR40][R4.64+0xc0], R10 ;  /* 0x0000c00a04004986 */ /* 0x000fe2000c101528 */
[----:B------:R-:W-:Y:S02]  /*15f60*/  ISETP.GT.AND P4, PT, R0, 0x61, P2 ;  /* 0x000000610000780c */ /* 0x000fe40001784270 */
[----:B-1----:R-:W-:Y:S01]  /*15f70*/  PRMT R11, R3, 0x7610, R11 ;  /* 0x00007610030b7816 */ /* 0x002fe2000000000b */
[----:B------:R-:W-:Y:S01]  /*15f80*/  FMUL R3, R222, R2 ;  /* 0x00000002de037220 */ /* 0x000fe20000400000 */
[----:B------:R-:W-:-:S02]  /*15f90*/  F2FP.F16.F32.PACK_AB R8, RZ, R8 ;  /* 0x00000008ff08723e */ /* 0x000fc400000000ff */
[----:B------:R-:W-:Y:S02]  /*15fa0*/  F2FP.F16.F32.PACK_AB R9, RZ, R9 ;  /* 0x00000009ff09723e */ /* 0x000fe400000000ff */
[----:B0-----:R-:W-:Y:S02]  /*15fb0*/  PRMT R12, R8, 0x7610, R12 ;  /* 0x00007610080c7816 */ /* 0x001fe4000000000c */
[----:B------:R-:W-:Y:S01]  /*15fc0*/  F2FP.F16.F32.PACK_AB R8, RZ, R3 ;  /* 0x00000003ff08723e */ /* 0x000fe200000000ff */
[-C--:B------:R-:W-:Y:S01]  /*15fd0*/  FMUL R3, R221, R2.reuse ;  /* 0x00000002dd037220 */ /* 0x080fe20000400000 */
[----:B------:R-:W-:Y:S01]  /*15fe0*/  PRMT R13, R9, 0x7610, R13 ;  /* 0x00007610090d7816 */ /* 0x000fe2000000000d */
[----:B------:R0:W-:Y:S01]  /*15ff0*/  @P5 STG.E.U16 desc[UR40][R4.64+0xc2], R11 ;  /* 0x0000c20b04005986 */ /* 0x0001e2000c101528 */
[----:B------:R-:W-:Y:S02]  /*16000*/  ISETP.GT.AND P0, PT, R0, 0x68, P3 ;  /* 0x000000680000780c */ /* 0x000fe40001f04270 */
[----:B------:R-:W-:Y:S01]  /*16010*/  F2FP.F16.F32.PACK_AB R9, RZ, R3 ;  /* 0x00000003ff09723e */ /* 0x000fe200000000ff */
[----:B------:R1:W-:Y:S01]  /*16020*/  @P1 STG.E.U16 desc[UR40][R6.64+0xc0], R12 ;  /* 0x0000c00c06001986 */ /* 0x0003e2000c101528 */
[----:B------:R-:W-:-:S03]  /*16030*/  FMUL R3, R219, R2 ;  /* 0x00000002db037220 */ /* 0x000fc60000400000 */
[----:B------:R-:W-:Y:S01]  /*16040*/  @P4 STG.E.U16 desc[UR40][R6.64+0xc2], R13 ;  /* 0x0000c20d06004986 */ /* 0x000fe2000c101528 */
[----:B------:R-:W-:Y:S02]  /*16050*/  ISETP.GT.AND P4, PT, R0, 0x69, P3 ;  /* 0x000000690000780c */ /* 0x000fe40001f84270 */
[----:B------:R-:W-:Y:S01]  /*16060*/  PRMT R14, R8, 0x7610, R14 ;  /* 0x00007610080e7816 */ /* 0x000fe2000000000e */
[-C--:B------:R-:W-:Y:S01]  /*16070*/  FMUL R8, R220, R2.reuse ;  /* 0x00000002dc087220 */ /* 0x080fe20000400000 */
[----:B------:R-:W-:Y:S02]  /*16080*/  F2FP.F16.F32.PACK_AB R3, RZ, R3 ;  /* 0x00000003ff03723e */ /* 0x000fe400000000ff */
[----:B------:R-:W-:Y:S01]  /*16090*/  ISETP.GT.AND P1, PT, R0, 0x68, P2 ;  /* 0x000000680000780c */ /* 0x000fe20001724270 */
[----:B------:R-:W-:Y:S01]  /*160a0*/  @P0 STG.E.U16 desc[UR40][R4.64+0xd0], R14 ;  /* 0x0000d00e04000986 */ /* 0x000fe2000c101528 */
[----:B0-----:R-:W-:Y:S01]  /*160b0*/  PRMT R11, R3, 0x7610, R11 ;  /* 0x00007610030b7816 */ /* 0x001fe2000000000b */
[----:B------:R-:W-:Y:S01]  /*160c0*/  FMUL R3, R217, R2 ;  /* 0x00000002d9037220 */ /* 0x000fe20000400000 */
[----:B------:R-:W-:Y:S01]  /*160d0*/  F2FP.F16.F32.PACK_AB R10, RZ, R8 ;  /* 0x00000008ff0a723e */ /* 0x000fe200000000ff */
[----:B------:R-:W-:Y:S01]  /*160e0*/  FMUL R8, R218, R2 ;  /* 0x00000002da087220 */ /* 0x000fe20000400000 */
[C---:B------:R-:W-:Y:S01]  /*160f0*/  ISETP.GT.AND P0, PT, R0.reuse, 0x69, P2 ;  /* 0x000000690000780c */ /* 0x040fe20001704270 */
[----:B------:R0:W-:Y:S01]  /*16100*/  @P4 STG.E.U16 desc[UR40][R4.64+0xd2], R9 ;  /* 0x0000d20904004986 */ /* 0x0001e2000c101528 */
[----:B------:R-:W-:-:S02]  /*16110*/  ISETP.GT.AND P5, PT, R0, 0x70, P3 ;  /* 0x000000700000780c */ /* 0x000fc40001fa4270 */
[----:B------:R-:W-:-:S04]  /*16120*/  F2FP.F16.F32.PACK_AB R8, RZ, R8 ;  /* 0x00000008ff08723e */ /* 0x000fc800000000ff */
[----:B-1----:R-:W-:Y:S02]  /*16130*/  PRMT R12, R8, 0x7610, R12 ;  /* 0x00007610080c7816 */ /* 0x002fe4000000000c */
[----:B0-----:R-:W-:Y:S01]  /*16140*/  F2FP.F16.F32.PACK_AB R9, RZ, R3 ;  /* 0x00000003ff09723e */ /* 0x001fe200000000ff */
[-C--:B------:R-:W-:Y:S01]  /*16150*/  FMUL R3, R216, R2.reuse ;  /* 0x00000002d8037220 */ /* 0x080fe20000400000 */
[----:B------:R-:W-:Y:S01]  /*16160*/  FMUL R8, R215, R2 ;  /* 0x00000002d7087220 */ /* 0x000fe20000400000 */
[----:B------:R0:W-:Y:S03]  /*16170*/  @P1 STG.E.U16 desc[UR40][R6.64+0xd0], R10 ;  /* 0x0000d00a06001986 */ /* 0x0001e6000c101528 */
[----:B------:R-:W-:Y:S01]  /*16180*/  F2FP.F16.F32.PACK_AB R3, RZ, R3 ;  /* 0x00000003ff03723e */ /* 0x000fe200000000ff */
[----:B------:R1:W-:Y:S01]  /*16190*/  @P0 STG.E.U16 desc[UR40][R6.64+0xd2], R11 ;  /* 0x0000d20b06000986 */ /* 0x0003e2000c101528 */
[----:B------:R-:W-:-:S02]  /*161a0*/  ISETP.GT.AND P1, PT, R0, 0x70, P2 ;  /* 0x000000700000780c */ /* 0x000fc40001724270 */
[----:B------:R-:W-:Y:S01]  /*161b0*/  F2FP.F16.F32.PACK_AB R8, RZ, R8 ;  /* 0x00000008ff08723e */ /* 0x000fe200000000ff */
[----:B------:R2:W-:Y:S01]  /*161c0*/  @P5 STG.E.U16 desc[UR40][R4.64+0xe0], R12 ;  /* 0x0000e00c04005986 */ /* 0x0005e2000c101528 */
[----:B0-----:R-:W-:Y:S01]  /*161d0*/  PRMT R10, R9, 0x7610, R10 ;  /* 0x00007610090a7816 */ /* 0x001fe2000000000a */
[-C--:B------:R-:W-:Y:S01]  /*161e0*/  FMUL R9, R214, R2.reuse ;  /* 0x00000002d6097220 */ /* 0x080fe20000400000 */
[----:B-1----:R-:W-:Y:S01]  /*161f0*/  PRMT R11, R3, 0x7610, R11 ;  /* 0x00007610030b7816 */ /* 0x002fe2000000000b */
[----:B------:R-:W-:-:S03]  /*16200*/  FMUL R3, R213, R2 ;  /* 0x00000002d5037220 */ /* 0x000fc60000400000 */
[----:B------:R-:W-:Y:S02]  /*16210*/  F2FP.F16.F32.PACK_AB R9, RZ, R9 ;  /* 0x00000009ff09723e */ /* 0x000fe400000000ff */
[----:B--2---:R-:W-:Y:S02]  /*16220*/  PRMT R12, R8, 0x7610, R12 ;  /* 0x00007610080c7816 */ /* 0x004fe4000000000c */
[----:B------:R-:W-:Y:S01]  /*16230*/  F2FP.F16.F32.PACK_AB R8, RZ, R3 ;  /* 0x00000003ff08723e */ /* 0x000fe200000000ff */
[----:B------:R-:W-:Y:S01]  /*16240*/  FMUL R3, R212, R2 ;  /* 0x00000002d4037220 */ /* 0x000fe20000400000 */
[C---:B------:R-:W-:Y:S02]  /*16250*/  ISETP.GT.AND P4, PT, R0.reuse, 0x71, P2 ;  /* 0x000000710000780c */ /* 0x040fe40001784270 */
[----:B------:R-:W-:Y:S01]  /*16260*/  ISETP.GT.AND P5, PT, R0, 0x78, P3 ;  /* 0x000000780000780c */ /* 0x000fe20001fa4270 */
[----:B------:R0:W-:Y:S01]  /*16270*/  @P6 STG.E.U16 desc[UR40][R4.64+0xe2], R10 ;  /* 0x0000e20a04006986 */ /* 0x0001e2000c101528 */
[----:B------:R-:W-:-:S02]  /*16280*/  PRMT R13, R9, 0x7610, R13 ;  /* 0x00007610090d7816 */ /* 0x000fc4000000000d */
[----:B------:R-:W-:Y:S01]  /*16290*/  F2FP.F16.F32.PACK_AB R9, RZ, R3 ;  /* 0x00000003ff09723e */ /* 0x000fe200000000ff */
[----:B------:R1:W-:Y:S01]  /*162a0*/  @P1 STG.E.U16 desc[UR40][R6.64+0xe0], R11 ;  /* 0x0000e00b06001986 */ /* 0x0003e2000c101528 */
[----:B------:R-:W-:Y:S01]  /*162b0*/  ISETP.GT.AND P0, PT, R0, 0x79, P3 ;  /* 0x000000790000780c */ /* 0x000fe20001f04270 */
[-C--:B------:R-:W-:Y:S01]  /*162c0*/  FMUL R3, R210, R2.reuse ;  /* 0x00000002d2037220 */ /* 0x080fe20000400000 */
[----:B------:R-:W-:Y:S02]  /*162d0*/  ISETP.GT.AND P1, PT, R0, 0x78, P2 ;  /* 0x000000780000780c */ /* 0x000fe40001724270 */
[----:B------:R-:W-:Y:S01]  /*162e0*/  PRMT R14, R8, 0x7610, R14 ;  /* 0x00007610080e7816 */ /* 0x000fe2000000000e */
[----:B------:R-:W-:Y:S01]  /*162f0*/  FMUL R8, R211, R2 ;  /* 0x00000002d3087220 */ /* 0x000fe20000400000 */
[----:B------:R-:W-:Y:S01]  /*16300*/  F2FP.F16.F32.PACK_AB R3, RZ, R3 ;  /* 0x00000003ff03723e */ /* 0x000fe200000000ff */
[----:B------:R2:W-:Y:S01]  /*16310*/  @P4 STG.E.U16 desc[UR40][R6.64+0xe2], R12 ;  /* 0x0000e20c06004986 */ /* 0x0005e2000c101528 */
[----:B------:R-:W-:-:S02]  /*16320*/  ISETP.GT.AND P4, PT, R0, 0x79, P2 ;  /* 0x000000790000780c */ /* 0x000fc40001784270 */
[----:B0-----:R-:W-:Y:S01]  /*16330*/  F2FP.F16.F32.PACK_AB R10, RZ, R8 ;  /* 0x00000008ff0a723e */ /* 0x001fe200000000ff */
[----:B------:R-:W-:Y:S01]  /*16340*/  @P5 STG.E.U16 desc[UR40][R4.64+0xf0], R13 ;  /* 0x0000f00d04005986 */ /* 0x000fe2000c101528 */
[----:B-1----:R-:W-:Y:S01]  /*16350*/  PRMT R11, R3, 0x7610, R11 ;  /* 0x00007610030b7816 */ /* 0x002fe2000000000b */
[-C--:B------:R-:W-:Y:S01]  /*16360*/  FMUL R3, R208, R2.reuse ;  /* 0x00000002d0037220 */ /* 0x080fe20000400000 */
[----:B------:R-:W-:Y:S01]  /*16370*/  FMUL R8, R209, R2 ;  /* 0x00000002d1087220 */ /* 0x000fe20000400000 */
[C---:B------:R-:W-:Y:S01]  /*16380*/  ISETP.GT.AND P5, PT, R0.reuse, 0x80, P3 ;  /* 0x000000800000780c */ /* 0x040fe20001fa4270 */
[----:B------:R-:W-:Y:S01]  /*16390*/  @P0 STG.E.U16 desc[UR40][R4.64+0xf2], R14 ;  /* 0x0000f20e04000986 */ /* 0x000fe2000c101528 */
[----:B------:R-:W-:-:S03]  /*163a0*/  ISETP.GT.AND P6, PT, R0, 0x81, P3 ;  /* 0x000000810000780c */ /* 0x000fc60001fc4270 */
[----:B------:R0:W-:Y:S01]  /*163b0*/  @P1 STG.E.U16 desc[UR40][R6.64+0xf0], R9 ;  /* 0x0000f00906001986 */ /* 0x0001e2000c101528 */
[----:B------:R-:W-:-:S04]  /*163c0*/  F2FP.F16.F32.PACK_AB R8, RZ, R8 ;  /* 0x00000008ff08723e */ /* 0x000fc800000000ff */
[----:B--2---:R-:W-:Y:S01]  /*163d0*/  PRMT R12, R8, 0x7610, R12 ;  /* 0x00007610080c7816 */ /* 0x004fe2000000000c */
[-C--:B------:R-:W-:Y:S01]  /*163e0*/  FMUL R8, R206, R2.reuse ;  /* 0x00000002ce087220 */ /* 0x080fe20000400000 */
[----:B0-----:R-:W-:Y:S01]  /*163f0*/  F2FP.F16.F32.PACK_AB R9, RZ, R3 ;  /* 0x00000003ff09723e */ /* 0x001fe200000000ff */
[----:B------:R-:W-:Y:S01]  /*16400*/  FMUL R3, R207, R2 ;  /* 0x00000002cf037220 */ /* 0x000fe20000400000 */
[----:B------:R0:W-:Y:S01]  /*16410*/  @P4 STG.E.U16 desc[UR40][R6.64+0xf2], R10 ;  /* 0x0000f20a06004986 */ /* 0x0001e2000c101528 */
[----:B------:R-:W-:-:S03]  /*16420*/  ISETP.GT.AND P0, PT, R0, 0x80, P2 ;  /* 0x000000800000780c */ /* 0x000fc60001704270 */
[----:B------:R-:W-:Y:S01]  /*16430*/  F2FP.F16.F32.PACK_AB R3, RZ, R3 ;  /* 0x00000003ff03723e */ /* 0x000fe200000000ff */
[----:B------:R1:W-:Y:S01]  /*16440*/  @P5 STG.E.U16 desc[UR40][R4.64+0x100], R11 ;  /* 0x0001000b04005986 */ /* 0x0003e2000c101528 */
[----:B------:R-:W-:Y:S02]  /*16450*/  ISETP.GT.AND P1, PT, R0, 0x81, P2 ;  /* 0x000000810000780c */ /* 0x000fe40001724270 */
[----:B------:R-:W-:Y:S01]  /*16460*/  F2FP.F16.F32.PACK_AB R8, RZ, R8 ;  /* 0x00000008ff08723e */ /* 0x000fe200000000ff */
[----:B------:R2:W-:Y:S01]  /*16470*/  @P6 STG.E.U16 desc[UR40][R4.64+0x102], R12 ;  /* 0x0001020c04006986 */ /* 0x0005e2000c101528 */
[----:B0-----:R-:W-:Y:S01]  /*16480*/  PRMT R10, R9, 0x7610, R10 ;  /* 0x00007610090a7816 */ /* 0x001fe2000000000a */
[-C--:B------:R-:W-:Y:S01]  /*16490*/  FMUL R9, R205, R2.reuse ;  /* 0x00000002cd097220 */ /* 0x080fe20000400000 */
[----:B-1----:R-:W-:Y:S01]  /*164a0*/  PRMT R11, R3, 0x7610, R11 ;  /* 0x00007610030b7816 */ /* 0x002fe2000000000b */
[----:B------:R-:W-:Y:S01]  /*164b0*/  FMUL R3, R204, R2 ;  /* 0x00000002cc037220 */ /* 0x000fe20000400000 */
[----:B------:R-:W-:-:S02]  /*164c0*/  ISETP.GT.AND P4, PT, R0, 0x88, P3 ;  /* 0x000000880000780c */ /* 0x000fc40001f84270 */
[----:B--2---:R-:W-:Y:S02]  /*164d0*/  PRMT R12, R8, 0x7610, R12 ;  /* 0x00007610080c7816 */ /* 0x004fe4000000000c */
[----:B------:R-:W-:Y:S01]  /*164e0*/  F2FP.F16.F32.PACK_AB R8, RZ, R3 ;  /* 0x00000003ff08723e */ /* 0x000fe200000000ff */
[-C--:B------:R-:W-:Y:S01]  /*164f0*/  FMUL R3, R203, R2.reuse ;  /* 0x00000002cb037220 */ /* 0x080fe20000400000 */
[----:B------:R-:W-:Y:S02]  /*16500*/  F2FP.F16.F32.PACK_AB R9, RZ, R9 ;  /* 0x00000009ff09723e */ /* 0x000fe400000000ff */
[C---:B------:R-:W-:Y:S01]  /*16510*/  ISETP.GT.AND P5, PT, R0.reuse, 0x89, P3 ;  /* 0x000000890000780c */ /* 0x040fe20001fa4270 */
[----:B------:R0:W-:Y:S01]  /*16520*/  @P0 STG.E.U16 desc[UR40][R6.64+0x100], R10 ;  /* 0x0001000a06000986 */ /* 0x0001e2000c101528 */
[----:B------:R-:W-:Y:S02]  /*16530*/  PRMT R13, R9, 0x7610, R13 ;  /* 0x00007610090d7816 */ /* 0x000fe4000000000d */
[----:B------:R-:W-:Y:S01]  /*16540*/  F2FP.F16.F32.PACK_AB R9, RZ, R3 ;  /* 0x00000003ff09723e */ /* 0x000fe200000000ff */
[----:B------:R1:W-:Y:S01]  /*16550*/  @P1 STG.E.U16 desc[UR40][R6.64+0x102], R11 ;  /* 0x0001020b06001986 */ /* 0x0003e2000c101528 */
[C---:B------:R-:W-:Y:S01]  /*16560*/  ISETP.GT.AND P0, PT, R0.reuse, 0x88, P2 ;  /* 0x000000880000780c */ /* 0x040fe20001704270 */
[----:B------:R-:W-:Y:S01]  /*16570*/  FMUL R3, R201, R2 ;  /* 0x00000002c9037220 */ /* 0x000fe20000400000 */
[----:B------:R-:W-:-:S02]  /*16580*/  ISETP.GT.AND P1, PT, R0, 0x89, P2 ;  /* 0x000000890000780c */ /* 0x000fc40001724270 */
[----:B------:R-:W-:Y:S01]  /*16590*/  PRMT R14, R8, 0x7610, R14 ;  /* 0x00007610080e7816 */ /* 0x000fe2000000000e */
[----:B------:R-:W-:Y:S01]  /*165a0*/  FMUL R8, R202, R2 ;  /* 0x00000002ca087220 */ /* 0x000fe20000400000 */
[----:B------:R-:W-:Y:S01]  /*165b0*/  F2FP.F16.F32.PACK_AB R3, RZ, R3 ;  /* 0x00000003ff03723e */ /* 0x000fe200000000ff */
[----:B------:R2:W-:Y:S01]  /*165c0*/  @P4 STG.E.U16 desc[UR40][R4.64+0x110], R12 ;  /* 0x0001100c04004986 */ /* 0x0005e2000c101528 */
[----:B------:R-:W-:Y:S02]  /*165d0*/  ISETP.GT.AND P4, PT, R0, 0x90, P3 ;  /* 0x000000900000780c */ /* 0x000fe40001f84270 */
        /* <DEDUP_REMOVED lines=9> */
[----:B------:R-:W-:Y:S02]  /*16670*/  F2FP.F16.F32.PACK_AB R8, RZ, R8 ;  /* 0x00000008ff08723e */ /* 0x000fe400000000ff */
[----:B------:R-:W-:Y:S01]  /*16680*/  ISETP.GT.AND P1, PT, R0, 0x91, P2 ;  /* 0x000000910000780c */ /* 0x000fe20001724270 */
[----:B------:R1:W-:Y:S01]  /*16690*/  @P4 STG.E.U16 desc[UR40][R4.64+0x120], R10 ;  /* 0x0001200a04004986 */ /* 0x0003e2000c101528 */
[----:B--2---:R-:W-:Y:S01]  /*166a0*/  PRMT R12, R8, 0x7610, R12 ;  /* 0x00007610080c7816 */ /* 0x004fe2000000000c */
[-C--:B------:R-:W-:Y:S01]  /*166b0*/  FMUL R8, R197, R2.reuse ;  /* 0x00000002c5087220 */ /* 0x080fe20000400000 */
[----:B0-----:R-:W-:Y:S01]  /*166c0*/  F2FP.F16.F32.PACK_AB R9, RZ, R3 ;  /* 0x00000003ff09723e */ /* 0x001fe200000000ff */
[----:B------:R-:W-:Y:S01]  /*166d0*/  FMUL R3, R198, R2 ;  /* 0x00000002c6037220 */ /* 0x000fe20000400000 */
[----:B------:R-:W-:Y:S01]  /*166e0*/  ISETP.GT.AND P4, PT, R0, 0x98, P3 ;  /* 0x000000980000780c */ /* 0x000fe20001f84270 */
[----:B------:R0:W-:Y:S03]  /*166f0*/  @P5 STG.E.U16 desc[UR40][R4.64+0x122], R11 ;  /* 0x0001220b04005986 */ /* 0x0001e6000c101528 */
[----:B------:R-:W-:-:S02]  /*16700*/  F2FP.F16.F32.PACK_AB R3, RZ, R3 ;  /* 0x00000003ff03723e */ /* 0x000fc400000000ff */
[----:B-1----:R-:W-:Y:S01]  /*16710*/  PRMT R10, R9, 0x7610, R10 ;  /* 0x00007610090a7816 */ /* 0x002fe2000000000a */
[----:B------:R-:W-:Y:S01]  /*16720*/  FMUL R9, R196, R2 ;  /* 0x00000002c4097220 */ /* 0x000fe20000400000 */
[----:B------:R-:W-:Y:S01]  /*16730*/  F2FP.F16.F32.PACK_AB R8, RZ, R8 ;  /* 0x00000008ff08723e */ /* 0x000fe200000000ff */
[----:B------:R1:W-:Y:S01]  /*16740*/  @P0 STG.E.U16 desc[UR40][R6.64+0x120], R12 ;  /* 0x0001200c06000986 */ /* 0x0003e2000c101528 */
[----:B0-----:R-:W-:Y:S01]  /*16750*/  PRMT R11, R3, 0x7610, R11 ;  /* 0x00007610030b7816 */ /* 0x001fe2000000000b */
[----:B------:R-:W-:Y:S01]  /*16760*/  FMUL R3, R195, R2 ;  /* 0x00000002c3037220 */ /* 0x000fe20000400000 */
[C---:B------:R-:W-:Y:S01]  /*16770*/  ISETP.GT.AND P5, PT, R0.reuse, 0x99, P3 ;  /* 0x000000990000780c */ /* 0x040fe20001fa4270 */
[----:B------:R0:W-:Y:S01]  /*16780*/  @P1 STG.E.U16 desc[UR40][R6.64+0x122], R10 ;  /* 0x0001220a06001986 */ /* 0x0001e2000c101528 */
[----:B------:R-:W-:Y:S02]  /*16790*/  ISETP.GT.AND P1, PT, R0, 0x98, P2 ;  /* 0x000000980000780c */ /* 0x000fe40001724270 */
[----:B------:R-:W-:-:S02]  /*167a0*/  F2FP.F16.F32.PACK_AB R9, RZ, R9 ;  /* 0x00000009ff09723e */ /* 0x000fc400000000ff */
[----:B-1----:R-:W-:Y:S02]  /*167b0*/  PRMT R12, R8, 0x7610, R12 ;  /* 0x00007610080c7816 */ /* 0x002fe4000000000c */
[----:B------:R-:W-:Y:S01]  /*167c0*/  F2FP.F16.F32.PACK_AB R8, RZ, R3 ;  /* 0x00000003ff08723e */ /* 0x000fe200000000ff */
[-C--:B------:R-:W-:Y:S01]  /*167d0*/  FMUL R3, R194, R2.reuse ;  /* 0x00000002c2037220 */ /* 0x080fe20000400000 */
[C---:B------:R-:W-:Y:S01]  /*167e0*/  ISETP.GT.AND P0, PT, R0.reuse, 0x99, P2 ;  /* 0x000000990000780c */ /* 0x040fe20001704270 */
[----:B------:R1:W-:Y:S01]  /*167f0*/  @P4 STG.E.U16 desc[UR40][R4.64+0x130], R11 ;  /* 0x0001300b04004986 */ /* 0x0003e2000c101528 */
[----:B------:R-:W-:Y:S02]  /*16800*/  ISETP.GT.AND P4, PT, R0, 0xa0, P3 ;  /* 0x000000a00000780c */ /* 0x000fe40001f84270 */
[----:B------:R-:W-:Y:S02]  /*16810*/  PRMT R13, R9, 0x7610, R13 ;  /* 0x00007610090d7816 */ /* 0x000fe4000000000d */
[----:B------:R-:W-:Y:S01]  /*16820*/  F2FP.F16.F32.PACK_AB R9, RZ, R3 ;  /* 0x00000003ff09723e */ /* 0x000fe200000000ff */
[-C--:B------:R-:W-:Y:S01]  /*16830*/  FMUL R3, R192, R2.reuse ;  /* 0x00000002c0037220 */ /* 0x080fe20000400000 */
[----:B------:R-:W-:Y:S01]  /*16840*/  PRMT R14, R8, 0x7610, R14 ;  /* 0x00007610080e7816 */ /* 0x000fe2000000000e */
[----:B------:R-:W-:Y:S01]  /*16850*/  FMUL R8, R193, R2 ;  /* 0x00000002c1087220 */ /* 0x000fe20000400000 */
[----:B------:R2:W-:Y:S01]  /*16860*/  @P5 STG.E.U16 desc[UR40][R4.64+0x132], R12 ;  /* 0x0001320c04005986 */ /* 0x0005e2000c101528 */
[----:B------:R-:W-:-:S02]  /*16870*/  ISETP.GT.AND P5, PT, R0, 0xa1, P3 ;  /* 0x000000a10000780c */ /* 0x000fc40001fa4270 */
[----:B------:R-:W-:Y:S01]  /*16880*/  F2FP.F16.F32.PACK_AB R3, RZ, R3 ;  /* 0x00000003ff03723e */ /* 0x000fe200000000ff */
[----:B------:R-:W-:Y:S01]  /*16890*/  @P1 STG.E.U16 desc[UR40][R6.64+0x130], R13 ;  /* 0x0001300d06001986 */ /* 0x000fe2000c101528 */
[----:B0-----:R-:W-:Y:S01]  /*168a0*/  F2FP.F16.F32.PACK_AB R10, RZ, R8 ;  /* 0x00000008ff0a723e */ /* 0x001fe200000000ff */
[-C--:B------:R-:W-:Y:S01]  /*168b0*/  FMUL R8, R191, R2.reuse ;  /* 0x00000002bf087220 */ /* 0x080fe20000400000 */
[----:B-1----:R-:W-:Y:S01]  /*168c0*/  PRMT R11, R3, 0x7610, R11 ;  /* 0x00007610030b7816 */ /* 0x002fe2000000000b */
[----:B------:R-:W-:Y:S01]  /*168d0*/  @P0 STG.E.U16 desc[UR40][R6.64+0x132], R14 ;  /* 0x0001320e06000986 */ /* 0x000fe2000c101528 */
[----:B------:R-:W-:Y:S01]  /*168e0*/  ISETP.GT.AND P0, PT, R0, 0xa0, P2 ;  /* 0x000000a00000780c */ /* 0x000fe20001704270 */
[----:B------:R-:W-:Y:S01]  /*168f0*/  FMUL R3, R190, R2 ;  /* 0x00000002be037220 */ /* 0x000fe20000400000 */
[C---:B------:R-:W-:Y:S01]  /*16900*/  ISETP.GT.AND P1, PT, R0.reuse, 0xa1, P2 ;  /* 0x000000a10000780c */ /* 0x040fe20001724270 */
[----:B------:R0:W-:Y:S01]  /*16910*/  @P4 STG.E.U16 desc[UR40][R4.64+0x140], R9 ;  /* 0x0001400904004986 */ /* 0x0001e2000c101528 */
[----:B------:R-:W-:-:S02]  /*16920*/  ISETP.GT.AND P4, PT, R0, 0xa8, P3 ;  /* 0x000000a80000780c */ /* 0x000fc40001f84270 */
[----:B------:R-:W-:Y:S01]  /*16930*/  F2FP.F16.F32.PACK_AB R8, RZ, R8 ;  /* 0x00000008ff08723e */ /* 0x000fe200000000ff */
[----:B------:R1:W-:Y:S03]  /*16940*/  @P5 STG.E.U16 desc[UR40][R4.64+0x142], R10 ;  /* 0x0001420a04005986 */ /* 0x0003e6000c101528 */
[----:B--2---:R-:W-:Y:S02]  /*16950*/  PRMT R12, R8, 0x7610, R12 ;  /* 0x00007610080c7816 */ /* 0x004fe4000000000c */
[----:B0-----:R-:W-:Y:S01]  /*16960*/  F2FP.F16.F32.PACK_AB R9, RZ, R3 ;  /* 0x00000003ff09723e */ /* 0x001fe200000000ff */
[-C--:B------:R-:W-:Y:S01]  /*16970*/  FMUL R3, R189, R2.reuse ;  /* 0x00000002bd037220 */ /* 0x080fe20000400000 */
[-C--:B------:R-:W-:Y:S02]  /*16980*/  FMUL R8, R188, R2.reuse ;  /* 0x00000002bc087220 */ /* 0x080fe40000400000 */
[----:B-1----:R-:W-:Y:S01]  /*16990*/  PRMT R10, R9, 0x7610, R10 ;  /* 0x00007610090a7816 */ /* 0x002fe2000000000a */
[----:B------:R0:W-:Y:S01]  /*169a0*/  @P0 STG.E.U16 desc[UR40][R6.64+0x140], R11 ;  /* 0x0001400b06000986 */ /* 0x0001e2000c101528 */
[----:B------:R-:W-:Y:S01]  /*169b0*/  F2FP.F16.F32.PACK_AB R3, RZ, R3 ;  /* 0x00000003ff03723e */ /* 0x000fe200000000ff */
[----:B------:R-:W-:Y:S01]  /*169c0*/  FMUL R9, R187, R2 ;  /* 0x00000002bb097220 */ /* 0x000fe20000400000 */
[C---:B------:R-:W-:Y:S01]  /*169d0*/  ISETP.GT.AND P5, PT, R0.reuse, 0xa9, P3 ;  /* 0x000000a90000780c */ /* 0x040fe20001fa4270 */
[----:B------:R1:W-:Y:S01]  /*169e0*/  @P1 STG.E.U16 desc[UR40][R6.64+0x142], R12 ;  /* 0x0001420c06001986 */ /* 0x0003e2000c101528 */
[----:B------:R-:W-:-:S03]  /*169f0*/  ISETP.GT.AND P1, PT, R0, 0xa8, P2 ;  /* 0x000000a80000780c */ /* 0x000fc60001724270 */
[----:B------:R-:W-:Y:S01]  /*16a00*/  @P4 STG.E.U16 desc[UR40][R4.64+0x150], R10 ;  /* 0x0001500a04004986 */ /* 0x000fe2000c101528 */
[----:B------:R-:W-:Y:S02]  /*16a10*/  ISETP.GT.AND P4, PT, R0, 0xa9, P2 ;  /* 0x000000a90000780c */ /* 0x000fe40001784270 */
[----:B------:R-:W-:Y:S02]  /*16a20*/  F2FP.F16.F32.PACK_AB R8, RZ, R8 ;  /* 0x00000008ff08723e */ /* 0x000fe400000000ff */
[----:B0-----:R-:W-:Y:S01]  /*16a30*/  PRMT R11, R3, 0x7610, R11 ;  /* 0x00007610030b7816 */ /* 0x001fe2000000000b */
[-C--:B------:R-:W-:Y:S01]  /*16a40*/  FMUL R3, R186, R2.reuse ;  /* 0x00000002ba037220 */ /* 0x080fe20000400000 */
[----:B------:R-:W-:Y:S02]  /*16a50*/  F2FP.F16.F32.PACK_AB R9, RZ, R9 ;  /* 0x00000009ff09723e */ /* 0x000fe400000000ff */
[----:B-1----:R-:W-:Y:S02]  /*16a60*/  PRMT R12, R8, 0x7610, R12 ;  /* 0x00007610080c7816 */ /* 0x002fe4000000000c */
[----:B------:R-:W-:Y:S01]  /*16a70*/  F2FP.F16.F32.PACK_AB R8, RZ, R3 ;  /* 0x00000003ff08723e */ /* 0x000fe200000000ff */
[----:B------:R-:W-:Y:S01]  /*16a80*/  FMUL R3, R185, R2 ;  /* 0x00000002b9037220 */ /* 0x000fe20000400000 */
[----:B------:R-:W-:Y:S01]  /*16a90*/  PRMT R13, R9, 0x7610, R13 ;  /* 0x00007610090d7816 */ /* 0x000fe2000000000d */
[----:B------:R0:W-:Y:S01]  /*16aa0*/  @P5 STG.E.U16 desc[UR40][R4.64+0x152], R11 ;  /* 0x0001520b04005986 */ /* 0x0001e2000c101528 */
[----:B------:R-:W-:-:S02]  /*16ab0*/  ISETP.GT.AND P0, PT, R0, 0xb0, P3 ;  /* 0x000000b00000780c */ /* 0x000fc40001f04270 */
        /* <DEDUP_REMOVED lines=26> */
[----:B------:R-:W-:Y:S02]  /*16c60*/  ISETP.GT.AND P1, PT, R0, 0xb8, P2 ;  /* 0x000000b80000780c */ /* 0x000fe40001724270 */
[----:B------:R-:W-:Y:S02]  /*16c70*/  F2FP.F16.F32.PACK_AB R8, RZ, R8 ;  /* 0x00000008ff08723e */ /* 0x000fe400000000ff */
[----:B0-----:R-:W-:Y:S01]  /*16c80*/  PRMT R10, R9, 0x7610, R10 ;  /* 0x00007610090a7816 */ /* 0x001fe2000000000a */
[-C--:B------:R-:W-:Y:S01]  /*16c90*/  FMUL R9, R178, R2.reuse ;  /* 0x00000002b2097220 */ /* 0x080fe20000400000 */
[----:B-1----:R-:W-:Y:S01]  /*16ca0*/  PRMT R11, R3, 0x7610, R11 ;  /* 0x00007610030b7816 */ /* 0x002fe2000000000b */
[----:B------:R-:W-:Y:S01]  /*16cb0*/  FMUL R3, R177, R2 ;  /* 0x00000002b1037220 */ /* 0x000fe20000400000 */
[----:B------:R0:W-:Y:S02]  /*16cc0*/  @P5 STG.E.U16 desc[UR40][R4.64+0x170], R12 ;  /* 0x0001700c04005986 */ /* 0x0001e4000c101528 */
[----:B------:R-:W-:-:S02]  /*16cd0*/  F2FP.F16.F32.PACK_AB R9, RZ, R9 ;  /* 0x00000009ff09723e */ /* 0x000fc400000000ff */
[C---:B------:R-:W-:Y:S02]  /*16ce0*/  ISETP.GT.AND P4, PT, R0.reuse, 0xb9, P2 ;  /* 0x000000b90000780c */ /* 0x040fe40001784270 */
[----:B------:R-:W-:Y:S02]  /*16cf0*/  ISETP.GT.AND P5, PT, R0, 0xc0, P3 ;  /* 0x000000c00000780c */ /* 0x000fe40001fa4270 */
[----:B0-----:R-:W-:Y:S02]  /*16d00*/  PRMT R12, R8, 0x7610, R12 ;  /* 0x00007610080c7816 */ /* 0x001fe4000000000c */
[----:B------:R-:W-:Y:S01]  /*16d10*/  F2FP.F16.F32.PACK_AB R8, RZ, R3 ;  /* 0x00000003ff08723e */ /* 0x000fe200000000ff */
[----:B------:R-:W-:Y:S01]  /*16d20*/  FMUL R3, R176, R2 ;  /* 0x00000002b0037220 */ /* 0x000fe20000400000 */
[----:B------:R-:W-:Y:S01]  /*16d30*/  PRMT R13, R9, 0x7610, R13 ;  /* 0x00007610090d7816 */ /* 0x000fe2000000000d */
[----:B------:R0:W-:Y:S01]  /*16d40*/  @P6 STG.E.U16 desc[UR40][R4.64+0x172], R10 ;  /* 0x0001720a04006986 */ /* 0x0001e2000c101528 */
[----:B------:R-:W-:-:S02]  /*16d50*/  ISETP.GT.AND P0, PT, R0, 0xc1, P3 ;  /* 0x000000c10000780c */ /* 0x000fc40001f04270 */
[----:B------:R-:W-:Y:S01]  /*16d60*/  F2FP.F16.F32.PACK_AB R9, RZ, R3 ;  /* 0x00000003ff09723e */ /* 0x000fe200000000ff */
[----:B------:R1:W-:Y:S01]  /*16d70*/  @P1 STG.E.U16 desc[UR40][R6.64+0x170], R11 ;  /* 0x0001700b06001986 */ /* 0x0003e2000c101528 */
[-C--:B------:R-:W-:Y:S01]  /*16d80*/  FMUL R3, R174, R2.reuse ;  /* 0x00000002ae037220 */ /* 0x080fe20000400000 */
[----:B------:R-:W-:Y:S02]  /*16d90*/  ISETP.GT.AND P1, PT, R0, 0xc0, P2 ;  /* 0x000000c00000780c */ /* 0x000fe40001724270 */
        /* <DEDUP_REMOVED lines=40> */
[C---:B------:R-:W-:Y:S01]  /*17020*/  ISETP.GT.AND P0, PT, R0.reuse, 0xd0, P2 ;  /* 0x000000d00000780c */ /* 0x040fe20001704270 */
        /* <DEDUP_REMOVED lines=11> */
[----:B------:R-:W-:Y:S01]  /*170e0*/  ISETP.GT.AND P5, PT, R0, 0xd9, P3 ;  /* 0x000000d90000780c */ /* 0x000fe20001fa4270 */
[----:B------:R-:W-:Y:S01]  /*170f0*/  FMUL R8, R164, R2 ;  /* 0x00000002a4087220 */ /* 0x000fe20000400000 */
[----:B------:R-:W-:Y:S01]  /*17100*/  @P0 STG.E.U16 desc[UR40][R6.64+0x1a0], R14 ;  /* 0x0001a00e06000986 */ /* 0x000fe2000c101528 */
[----:B------:R-:W-:-:S03]  /*17110*/  ISETP.GT.AND P0, PT, R0, 0xd8, P2 ;  /* 0x000000d80000780c */ /* 0x000fc60001704270 */
[----:B------:R0:W-:Y:S01]  /*17120*/  @P1 STG.E.U16 desc[UR40][R6.64+0x1a2], R9 ;  /* 0x0001a20906001986 */ /* 0x0001e2000c101528 */
[----:B------:R-:W-:Y:S02]  /*17130*/  F2FP.F16.F32.PACK_AB R8, RZ, R8 ;  /* 0x00000008ff08723e */ /* 0x000fe400000000ff */
[----:B------:R-:W-:Y:S02]  /*17140*/  ISETP.GT.AND P1, PT, R0, 0xd9, P2 ;  /* 0x000000d90000780c */ /* 0x000fe40001724270 */
        /* <DEDUP_REMOVED lines=16> */
[----:B------:R1:W-:Y:S01]  /*17250*/  @P1 STG.E.U16 desc[UR40][R6.64+0x1b2], R10 ;  /* 0x0001b20a06001986 */ /* 0x0003e2000c101528 */
[C---:B------:R-:W-:Y:S02]  /*17260*/  ISETP.GT.AND P1, PT, R0.reuse, 0xe0, P2 ;  /* 0x000000e00000780c */ /* 0x040fe40001724270 */
[----:B------:R-:W-:Y:S02]  /*17270*/  ISETP.GT.AND P0, PT, R0, 0xe1, P2 ;  /* 0x000000e10000780c */ /* 0x000fe40001704270 */
[----:B0-----:R-:W-:Y:S02]  /*17280*/  PRMT R12, R8, 0x7610, R12 ;  /* 0x00007610080c7816 */ /* 0x001fe4000000000c */
[----:B------:R-:W-:Y:S01]  /*17290*/  F2FP.F16.F32.PACK_AB R8, RZ, R3 ;  /* 0x00000003ff08723e */ /* 0x000fe200000000ff */
[----:B------:R-:W-:Y:S01]  /*172a0*/  FMUL R3, R157, R2 ;  /* 0x000000029d037220 */ /* 0x000fe20000400000 */
[----:B------:R0:W-:Y:S01]  /*172b0*/  @P4 STG.E.U16 desc[UR40][R4.64+0x1c0], R11 ;  /* 0x0001c00b04004986 */ /* 0x0001e2000c101528 */
[----:B-1----:R-:W-:-:S02]  /*172c0*/  PRMT R10, R9, 0x7610, R10 ;  /* 0x00007610090a7816 */ /* 0x002fc4000000000a */
[----:B------:R-:W-:Y:S01]  /*172d0*/  PRMT R13, R8, 0x7610, R13 ;  /* 0x00007610080d7816 */ /* 0x000fe2000000000d */
[----:B------:R-:W-:Y:S01]  /*172e0*/  @P5 STG.E.U16 desc[UR40][R4.64+0x1c2], R12 ;  /* 0x0001c20c04005986 */ /* 0x000fe2000c101528 */
[-C--:B------:R-:W-:Y:S01]  /*172f0*/  FMUL R8, R156, R2.reuse ;  /* 0x000000029c087220 */ /* 0x080fe20000400000 */
[C---:B------:R-:W-:Y:S02]  /*17300*/  ISETP.GT.AND P4, PT, R0.reuse, 0xe8, P3 ;  /* 0x000000e80000780c */ /* 0x040fe40001f84270 */
[----:B------:R-:W-:Y:S01]  /*17310*/  F2FP.F16.F32.PACK_AB R9, RZ, R3 ;  /* 0x00000003ff09723e */ /* 0x000fe200000000ff */
[----:B------:R-:W-:Y:S01]  /*17320*/  FMUL R3, R155, R2 ;  /* 0x000000029b037220 */ /* 0x000fe20000400000 */
[C---:B------:R-:W-:Y:S02]  /*17330*/  ISETP.GT.AND P5, PT, R0.reuse, 0xe9, P3 ;  /* 0x000000e90000780c */ /* 0x040fe40001fa4270 */
[----:B------:R-:W-:Y:S02]  /*17340*/  ISETP.GT.AND P6, PT, R0, 0xe8, P2 ;  /* 0x000000e80000780c */ /* 0x000fe400017c4270 */
[----:B------:R-:W-:Y:S01]  /*17350*/  F2FP.F16.F32.PACK_AB R8, RZ, R8 ;  /* 0x00000008ff08723e */ /* 0x000fe200000000ff */
[----:B------:R1:W-:Y:S01]  /*17360*/  @P1 STG.E.U16 desc[UR40][R6.64+0x1c0], R10 ;  /* 0x0001c00a06001986 */ /* 0x0003e2000c101528 */
[----:B------:R-:W-:-:S02]  /*17370*/  F2FP.F16.F32.PACK_AB R3, RZ, R3 ;  /* 0x00000003ff03723e */ /* 0x000fc400000000ff */
[C---:B------:R-:W-:Y:S01]  /*17380*/  ISETP.GT.AND P1, PT, R17.reuse, 0x80, PT ;  /* 0x000000801100780c */ /* 0x040fe20003f24270 */
[----:B------:R2:W-:Y:S01]  /*17390*/  @P0 STG.E.U16 desc[UR40][R6.64+0x1c2], R13 ;  /* 0x0001c20d06000986 */ /* 0x0005e2000c101528 */
[----:B------:R-:W-:Y:S02]  /*173a0*/  ISETP.GT.AND P0, PT, R17, 0x88, PT ;  /* 0x000000881100780c */ /* 0x000fe40003f04270 */
[----:B0-----:R-:W-:Y:S02]  /*173b0*/  PRMT R11, R8, 0x7610, R11 ;  /* 0x00007610080b7816 */ /* 0x001fe4000000000b */
[----:B------:R-:W-:Y:S02]  /*173c0*/  PRMT R17, R3, 0x7610, R17 ;  /* 0x0000761003117816 */ /* 0x000fe40000000011 */
[----:B-1----:R-:W-:Y:S01]  /*173d0*/  PRMT R10, R9, 0x7610, R10 ;  /* 0x00007610090a7816 */ /* 0x002fe2000000000a */
[----:B------:R-:W-:-:S04]  /*173e0*/  FMUL R3, R154, R2 ;  /* 0x000000029a037220 */ /* 0x000fc80000400000 */
[----:B------:R-:W-:Y:S01]  /*173f0*/  @P4 STG.E.U16 desc[UR40][R4.64+0x1d0], R10 ;  /* 0x0001d00a04004986 */ /* 0x000fe2000c101528 */
[----:B------:R-:W-:-:S03]  /*17400*/  ISETP.GT.AND P4, PT, R0, 0xe9, P2 ;  /* 0x000000e90000780c */ /* 0x000fc60001784270 */
[----:B------:R0:W-:Y:S01]  /*17410*/  @P5 STG.E.U16 desc[UR40][R4.64+0x1d2], R11 ;  /* 0x0001d20b04005986 */ /* 0x0001e2000c101528 */
[----:B------:R-:W-:-:S03]  /*17420*/  ISETP.GT.AND P5, PT, R0, 0xf0, P3 ;  /* 0x000000f00000780c */ /* 0x000fc60001fa4270 */
[----:B------:R-:W-:Y:S01]  /*17430*/  @P6 STG.E.U16 desc[UR40][R6.64+0x1d0], R17 ;  /* 0x0001d01106006986 */ /* 0x000fe2000c101528 */
[----:B------:R-:W-:Y:S01]  /*17440*/  ISETP.GT.AND P6, PT, R0, 0xf1, P3 ;  /* 0x000000f10000780c */ /* 0x000fe20001fc4270 */
[-C--:B------:R-:W-:Y:S01]  /*17450*/  FMUL R8, R153, R2.reuse ;  /* 0x0000000299087220 */ /* 0x080fe20000400000 */
[----:B------:R-:W-:Y:S01]  /*17460*/  FMUL R9, R152, R2 ;  /* 0x0000000298097220 */ /* 0x000fe20000400000 */
[----:B--2---:R-:W-:-:S03]  /*17470*/  F2FP.F16.F32.PACK_AB R13, RZ, R3 ;  /* 0x00000003ff0d723e */ /* 0x004fc600000000ff */
[----:B------:R-:W-:Y:S02]  /*17480*/  F2FP.F16.F32.PACK_AB R14, RZ, R8 ;  /* 0x00000008ff0e723e */ /* 0x000fe400000000ff */
[----:B------:R-:W-:Y:S01]  /*17490*/  F2FP.F16.F32.PACK_AB R15, RZ, R9 ;  /* 0x00000009ff0f723e */ /* 0x000fe200000000ff */
[----:B------:R-:W-:Y:S01]  /*174a0*/  @P4 STG.E.U16 desc[UR40][R6.64+0x1d2], R13 ;  /* 0x0001d20d06004986 */ /* 0x000fe2000c101528 */
[----:B------:R-:W-:-:S03]  /*174b0*/  ISETP.GT.AND P4, PT, R0, 0xf1, P2 ;  /* 0x000000f10000780c */ /* 0x000fc60001784270 */
[----:B------:R-:W-:Y:S04]  /*174c0*/  @P5 STG.E.U16 desc[UR40][R4.64+0x1e0], R14 ;  /* 0x0001e00e04005986 */ /* 0x000fe8000c101528 */
[----:B------:R-:W-:Y:S01]  /*174d0*/  @P6 STG.E.U16 desc[UR40][R4.64+0x1e2], R15 ;  /* 0x0001e20f04006986 */ /* 0x000fe2000c101528 */
[----:B------:R-:W-:Y:S01]  /*174e0*/  ISETP.GT.AND P6, PT, R0, 0xf0, P2 ;  /* 0x000000f00000780c */ /* 0x000fe200017c4270 */
[-C--:B0-----:R-:W-:Y:S01]  /*174f0*/  FMUL R11, R23, R2.reuse ;  /* 0x00000002170b7220 */ /* 0x081fe20000400000 */
[----:B------:R-:W-:-:S04]  /*17500*/  FMUL R12, R22, R2 ;  /* 0x00000002160c7220 */ /* 0x000fc80000400000 */
[----:B------:R-:W-:Y:S02]  /*17510*/  F2FP.F16.F32.PACK_AB R11, RZ, R11 ;  /* 0x0000000bff0b723e */ /* 0x000fe400000000ff */
[----:B------:R-:W-:Y:S02]  /*17520*/  F2FP.F16.F32.PACK_AB R12, RZ, R12 ;  /* 0x0000000cff0c723e */ /* 0x000fe400000000ff */
[C---:B------:R-:W-:Y:S02]  /*17530*/  ISETP.GT.AND P5, PT, R0.reuse, 0xf8, P3 ;  /* 0x000000f80000780c */ /* 0x040fe40001fa4270 */
[----:B------:R-:W-:Y:S01]  /*17540*/  ISETP.GT.AND P3, PT, R0, 0xf9, P3 ;  /* 0x000000f90000780c */ /* 0x000fe20001f64270 */
[----:B------:R-:W-:Y:S01]  /*17550*/  @P6 STG.E.U16 desc[UR40][R6.64+0x1e0], R11 ;  /* 0x0001e00b06006986 */ /* 0x000fe2000c101528 */
[----:B------:R-:W-:-:S03]  /*17560*/  FMUL R10, R21, R2 ;  /* 0x00000002150a7220 */ /* 0x000fc60000400000 */
[----:B------:R0:W-:Y:S01]  /*17570*/  @P4 STG.E.U16 desc[UR40][R6.64+0x1e2], R12 ;  /* 0x0001e20c06004986 */ /* 0x0001e2000c101528 */
[----:B------:R-:W-:Y:S01]  /*17580*/  ISETP.GT.AND P4, PT, R0, 0xf8, P2 ;  /* 0x000000f80000780c */ /* 0x000fe20001784270 */
[-C--:B------:R-:W-:Y:S01]  /*17590*/  FMUL R9, R20, R2.reuse ;  /* 0x0000000214097220 */ /* 0x080fe20000400000 */
[-C--:B------:R-:W-:Y:S01]  /*175a0*/  FMUL R8, R18, R2.reuse ;  /* 0x0000000212087220 */ /* 0x080fe20000400000 */
[----:B------:R-:W-:Y:S01]  /*175b0*/  FMUL R3, R19, R2 ;  /* 0x0000000213037220 */ /* 0x000fe20000400000 */
[----:B------:R-:W-:Y:S02]  /*175c0*/  F2FP.F16.F32.PACK_AB R10, RZ, R10 ;  /* 0x0000000aff0a723e */ /* 0x000fe400000000ff */
[----:B------:R-:W-:Y:S02]  /*175d0*/  ISETP.GT.AND P2, PT, R0, 0xf9, P2 ;  /* 0x000000f90000780c */ /* 0x000fe40001744270 */
[----:B------:R-:W-:Y:S02]  /*175e0*/  F2FP.F16.F32.PACK_AB R9, RZ, R9 ;  /* 0x00000009ff09723e */ /* 0x000fe400000000ff */
[----:B------:R-:W-:-:S02]  /*175f0*/  F2FP.F16.F32.PACK_AB R8, RZ, R8 ;  /* 0x00000008ff08723e */ /* 0x000fc400000000ff */
[----:B------:R-:W-:Y:S01]  /*17600*/  F2FP.F16.F32.PACK_AB R3, RZ, R3 ;  /* 0x00000003ff03723e */ /* 0x000fe200000000ff */
[----:B------:R-:W-:Y:S01]  /*17610*/  @P5 STG.E.U16 desc[UR40][R4.64+0x1f0], R10 ;  /* 0x0001f00a04005986 */ /* 0x000fe2000c101528 */
[----:B0-----:R-:W-:Y:S01]  /*17620*/  PRMT R12, R8, 0x7610, R12 ;  /* 0x00007610080c7816 */ /* 0x001fe2000000000c */
[----:B------:R-:W-:Y:S01]  /*17630*/  @P4 IMAD.MOV.U32 R8, RZ, RZ, R6 ;  /* 0x000000ffff084224 */ /* 0x000fe200078e0006 */
[----:B------:R-:W-:Y:S01]  /*17640*/  PRMT R11, R3, 0x7610, R11 ;  /* 0x00007610030b7816 */ /* 0x000fe2000000000b */
[----:B------:R0:W-:Y:S01]  /*17650*/  @P3 STG.E.U16 desc[UR40][R4.64+0x1f2], R9 ;  /* 0x0001f20904003986 */ /* 0x0001e2000c101528 */
[----:B------:R-:W-:Y:S02]  /*17660*/  USHF.L.U32 UR12, UR8, 0x8, URZ ;  /* 0x00000008080c7899 */ /* 0x000fe4000800063f */
[----:B------:R-:W-:Y:S01]  /*17670*/  USHF.L.U64.HI UR11, UR8, 0x8, UR9 ;  /* 0x00000008080b7899 */ /* 0x000fe20008010209 */
[----:B0-----:R-:W-:-:S03]  /*17680*/  @P4 MOV R9, R7 ;  /* 0x0000000700094202 */ /* 0x001fc60000000f00 */
[----:B------:R-:W-:Y:S02]  /*17690*/  IMAD.U32 R3, RZ, RZ, UR12 ;  /* 0x0000000cff037e24 */ /* 0x000fe4000f8e00ff */
[----:B------:R0:W-:Y:S01]  /*176a0*/  @P4 STG.E.U16 desc[UR40][R8.64+0x1f0], R11 ;  /* 0x0001f00b08004986 */ /* 0x0001e2000c101528 */
[C---:B------:R-:W-:Y:S02]  /*176b0*/  ISETP.GT.AND P3, PT, R0.reuse, RZ, P1 ;  /* 0x000000ff0000720c */ /* 0x040fe40000f64270 */
[----:B------:R-:W-:Y:S01]  /*176c0*/  ISETP.GT.AND P4, PT, R0, 0x1, P1 ;  /* 0x000000010000780c */ /* 0x000fe20000f84270 */
[-C--:B------:R-:W-:Y:S01]  /*176d0*/  FMUL R24, R24, R2.reuse ;  /* 0x0000000218187220 */ /* 0x080fe20000400000 */
[----:B------:R-:W-:Y:S01]  /*176e0*/  FMUL R25, R25, R2 ;  /* 0x0000000219197220 */ /* 0x000fe20000400000 */
[----:B0-----:R-:W-:Y:S01]  /*176f0*/  @P2 IMAD.MOV.U32 R8, RZ, RZ, R6 ;  /* 0x000000ffff082224 */ /* 0x001fe200078e0006 */
[----:B------:R-:W-:Y:S01]  /*17700*/  @P2 MOV R9, R7 ;  /* 0x0000000700092202 */ /* 0x000fe20000000f00 */
[----:B------:R-:W-:-:S04]  /*17710*/  IMAD.U32 R7, RZ, RZ, UR11 ;  /* 0x0000000bff077e24 */ /* 0x000fc8000f8e00ff */
[----:B------:R0:W-:Y:S01]  /*17720*/  @P2 STG.E.U16 desc[UR40][R8.64+0x1f2], R12 ;  /* 0x0001f20c08002986 */ /* 0x0001e2000c101528 */
[C---:B------:R-:W-:Y:S02]  /*17730*/  IADD3 R6, P2, P6, R4.reuse, UR5, R3 ;  /* 0x0000000504067c10 */ /* 0x040fe4000fe5e003 */
[----:B------:R-:W-:Y:S02]  /*17740*/  IADD3 R4, P5, R4, UR12, RZ ;  /* 0x0000000c04047c10 */ /* 0x000fe4000ffbe0ff */
[C---:B------:R-:W-:Y:S02]  /*17750*/  IADD3.X R7, R5.reuse, UR4, R7, P2, P6 ;  /* 0x0000000405077c10 */ /* 0x040fe400097ec407 */
[----:B------:R-:W-:Y:S02]  /*17760*/  F2FP.F16.F32.PACK_AB R24, RZ, R24 ;  /* 0x00000018ff18723e */ /* 0x000fe400000000ff */
[----:B------:R-:W-:Y:S02]  /*17770*/  IADD3.X R5, R5, UR11, RZ, P5, !PT ;  /* 0x0000000b05057c10 */ /* 0x000fe4000affe4ff */
[----:B------:R-:W-:-:S02]  /*17780*/  F2FP.F16.F32.PACK_AB R25, RZ, R25 ;  /* 0x00000019ff19723e */ /* 0x000fc400000000ff */
[C---:B------:R-:W-:Y:S01]  /*17790*/  ISETP.GT.AND P2, PT, R0.reuse, RZ, P0 ;  /* 0x000000ff0000720c */ /* 0x040fe20000744270 */
[----:B------:R-:W-:Y:S01]  /*177a0*/  @P3 STG.E.U16 desc[UR40][R4.64], R24 ;  /* 0x0000001804003986 */ /* 0x000fe2000c101528 */
[----:B------:R-:W-:Y:S01]  /*177b0*/  ISETP.GT.AND P3, PT, R0, 0x1, P0 ;  /* 0x000000010000780c */ /* 0x000fe20000764270 */
[-C--:B------:R-:W-:Y:S02]  /*177c0*/  FMUL R26, R26, R2.reuse ;  /* 0x000000021a1a7220 */ /* 0x080fe40000400000 */
[----:B------:R-:W-:Y:S01]  /*177d0*/  @P4 STG.E.U16 desc[UR40][R4.64+0x2], R25 ;  /* 0x0000021904004986 */ /* 0x000fe2000c101528 */
[----:B------:R-:W-:Y:S01]  /*177e0*/  ISETP.GT.AND P4, PT, R0, 0x8, P1 ;  /* 0x000000080000780c */ /* 0x000fe20000f84270 */
[-C--:B------:R-:W-:Y:S01]  /*177f0*/  FMUL R27, R27, R2.reuse ;  /* 0x000000021b1b7220 */ /* 0x080fe20000400000 */
[----:B0-----:R-:W-:Y:S01]  /*17800*/  IADD3 R8, P5, R4, UR5, RZ ;  /* 0x0000000504087c10 */ /* 0x001fe2000ffbe0ff */
[----:B------:R-:W-:Y:S01]  /*17810*/  FMUL R28, R28, R2 ;  /* 0x000000021c1c7220 */ /* 0x000fe20000400000 */
[----:B------:R-:W-:-:S02]  /*17820*/  F2FP.F16.F32.PACK_AB R26, RZ, R26 ;  /* 0x0000001aff1a723e */ /* 0x000fc400000000ff */
[----:B------:R-:W-:Y:S02]  /*17830*/  IADD3.X R9, R5, UR4, RZ, P5, !PT ;  /* 0x0000000405097c10 */ /* 0x000fe4000affe4ff */
[----:B------:R-:W-:Y:S02]  /*17840*/  F2FP.F16.F32.PACK_AB R27, RZ, R27 ;  /* 0x0000001bff1b723e */ /* 0x000fe400000000ff */
[----:B------:R-:W-:Y:S01]  /*17850*/  F2FP.F16.F32.PACK_AB R28, RZ, R28 ;  /* 0x0000001cff1c723e */ /* 0x000fe200000000ff */
[----:B------:R-:W-:Y:S01]  /*17860*/  @P2 STG.E.U16 desc[UR40][R8.64], R26 ;  /* 0x0000001a08002986 */ /* 0x000fe2000c101528 */
[C---:B------:R-:W-:Y:S02]  /*17870*/  ISETP.GT.AND P5, PT, R0.reuse, 0x9, P1 ;  /* 0x000000090000780c */ /* 0x040fe40000fa4270 */
[C---:B------:R-:W-:Y:S01]  /*17880*/  ISETP.GT.AND P2, PT, R0.reuse, 0x8, P0 ;  /* 0x000000080000780c */ /* 0x040fe20000744270 */
[----:B------:R-:W-:Y:S01]  /*17890*/  @P3 STG.E.U16 desc[UR40][R8.64+0x2], R27 ;  /* 0x0000021b08003986 */ /* 0x000fe2000c101528 */
[-C--:B------:R-:W-:Y:S01]  /*178a0*/  FMUL R29, R29, R2.reuse ;  /* 0x000000021d1d7220 */ /* 0x080fe20000400000 */
[----:B------:R-:W-:Y:S01]  /*178b0*/  ISETP.GT.AND P3, PT, R0, 0x9, P0 ;  /* 0x000000090000780c */ /* 0x000fe20000764270 */
[-C--:B------:R-:W-:Y:S01]  /*178c0*/  FMUL R30, R30, R2.reuse ;  /* 0x000000021e1e7220 */ /* 0x080fe20000400000 */
[----:B------:R-:W-:Y:S01]  /*178d0*/  @P4 STG.E.U16 desc[UR40][R4.64+0x10], R28 ;  /* 0x0000101c04004986 */ /* 0x000fe2000c101528 */
[----:B------:R-:W-:Y:S01]  /*178e0*/  ISETP.GT.AND P4, PT, R0, 0x10, P1 ;  /* 0x000000100000780c */ /* 0x000fe20000f84270 */
[-C--:B------:R-:W-:Y:S01]  /*178f0*/  FMUL R31, R31, R2.reuse ;  /* 0x000000021f1f7220 */ /* 0x080fe20000400000 */
[----:B------:R-:W-:Y:S01]  /*17900*/  IADD3 R10, P6, R4, UR5, RZ ;  /* 0x00000005040a7c10 */ /* 0x000fe2000ffde0ff */
[----:B------:R-:W-:Y:S01]  /*17910*/  FMUL R32, R32, R2 ;  /* 0x0000000220207220 */ /* 0x000fe20000400000 */
[----:B------:R-:W-:-:S02]  /*17920*/  F2FP.F16.F32.PACK_AB R29, RZ, R29 ;  /* 0x0000001dff1d723e */ /* 0x000fc400000000ff */
[----:B------:R-:W-:Y:S02]  /*17930*/  F2FP.F16.F32.PACK_AB R30, RZ, R30 ;  /* 0x0000001eff1e723e */ /* 0x000fe400000000ff */
[----:B------:R-:W-:Y:S02]  /*17940*/  IADD3.X R11, R5, UR4, RZ, P6, !PT ;  /* 0x00000004050b7c10 */ /* 0x000fe4000b7fe4ff */
[----:B------:R-:W-:Y:S01]  /*17950*/  F2FP.F16.F32.PACK_AB R31, RZ, R31 ;  /* 0x0000001fff1f723e */ /* 0x000fe200000000ff */
[----:B------:R-:W-:Y:S01]  /*17960*/  @P5 STG.E.U16 desc[UR40][R4.64+0x12], R29 ;  /* 0x0000121d04005986 */ /* 0x000fe2000c101528 */
[----:B------:R-:W-:Y:S02]  /*17970*/  F2FP.F16.F32.PACK_AB R32, RZ, R32 ;  /* 0x00000020ff20723e */ /* 0x000fe400000000ff */
[C---:B------:R-:W-:Y:S01]  /*17980*/  ISETP.GT.AND P5, PT, R0.reuse, 0x11, P1 ;  /* 0x000000110000780c */ /* 0x040fe20000fa4270 */
[----:B------:R-:W-:Y:S01]  /*17990*/  @P2 STG.E.U16 desc[UR40][R10.64+0x10], R30 ;  /* 0x0000101e0a002986 */ /* 0x000fe2000c101528 */
[----:B------:R-:W-:Y:S01]  /*179a0*/  ISETP.GT.AND P2, PT, R0, 0x10, P0 ;  /* 0x000000100000780c */ /* 0x000fe20000744270 */
[----:B------:R-:W-:-:S02]  /*179b0*/  FMUL R33, R33, R2 ;  /* 0x0000000221217220 */ /* 0x000fc40000400000 */
[----:B------:R-:W-:Y:S01]  /*179c0*/  @P3 STG.E.U16 desc[UR40][R6.64+0x12], R31 ;  /* 0x0000121f06003986 */ /* 0x000fe2000c101528 */
[----:B------:R-:W-:Y:S01]  /*179d0*/  ISETP.GT.AND P3, PT, R0, 0x11, P0 ;  /* 0x000000110000780c */ /* 0x000fe20000764270 */
[-C--:B------:R-:W-:Y:S02]  /*179e0*/  FMUL R34, R34, R2.reuse ;  /* 0x0000000222227220 */ /* 0x080fe40000400000 */
[----:B------:R-:W-:Y:S01]  /*179f0*/  @P4 STG.E.U16 desc[UR40][R4.64+0x20], R32 ;  /* 0x0000202004004986 */ /* 0x000fe2000c101528 */
[----:B------:R-:W-:Y:S01]  /*17a00*/  ISETP.GT.AND P4, PT, R0, 0x18, P1 ;  /* 0x000000180000780c */ /* 0x000fe20000f84270 */
[-C--:B------:R-:W-:Y:S01]  /*17a10*/  FMUL R35, R35, R2.reuse ;  /* 0x0000000223237220 */ /* 0x080fe20000400000 */
[----:B------:R-:W-:Y:S01]  /*17a20*/  FMUL R36, R36, R2 ;  /* 0x0000000224247220 */ /* 0x000fe20000400000 */
[----:B------:R-:W-:Y:S02]  /*17a30*/  F2FP.F16.F32.PACK_AB R33, RZ, R33 ;  /* 0x00000021ff21723e */ /* 0x000fe400000000ff */
[----:B------:R-:W-:-:S02]  /*17a40*/  F2FP.F16.F32.PACK_AB R34, RZ, R34 ;  /* 0x00000022ff22723e */ /* 0x000fc400000000ff */
[----:B------:R-:W-:Y:S01]  /*17a50*/  F2FP.F16.F32.PACK_AB R35, RZ, R35 ;  /* 0x00000023ff23723e */ /* 0x000fe200000000ff */
[----:B------:R-:W-:Y:S01]  /*17a60*/  @P5 STG.E.U16 desc[UR40][R4.64+0x22], R33 ;  /* 0x0000222104005986 */ /* 0x000fe2000c101528 */
[----:B------:R-:W-:Y:S02]  /*17a70*/  F2FP.F16.F32.PACK_AB R36, RZ, R36 ;  /* 0x00000024ff24723e */ /* 0x000fe400000000ff */
[C---:B------:R-:W-:Y:S01]  /*17a80*/  ISETP.GT.AND P5, PT, R0.reuse, 0x19, P1 ;  /* 0x000000190000780c */ /* 0x040fe20000fa4270 */
[----:B------:R-:W-:Y:S01]  /*17a90*/  @P2 STG.E.U16 desc[UR40][R6.64+0x20], R34 ;  /* 0x0000202206002986 */ /* 0x000fe2000c101528 */
[C---:B------:R-:W-:Y:S01]  /*17aa0*/  ISETP.GT.AND P2, PT, R0.reuse, 0x18, P0 ;  /* 0x000000180000780c */ /* 0x040fe20000744270 */
[-C--:B------:R-:W-:Y:S02]  /*17ab0*/  FMUL R37, R37, R2.reuse ;  /* 0x0000000225257220 */ /* 0x080fe40000400000 */
[----:B------:R-:W-:Y:S01]  /*17ac0*/  @P3 STG.E.U16 desc[UR40][R6.64+0x22], R35 ;  /* 0x0000222306003986 */ /* 0x000fe2000c101528 */
[----:B------:R-:W-:Y:S01]  /*17ad0*/  ISETP.GT.AND P3, PT, R0, 0x19, P0 ;  /* 0x000000190000780c */ /* 0x000fe20000764270 */
[----:B------:R-:W-:-:S02]  /*17ae0*/  FMUL R38, R38, R2 ;  /* 0x0000000226267220 */ /* 0x000fc40000400000 */
[----:B------:R-:W-:Y:S01]  /*17af0*/  @P4 STG.E.U16 desc[UR40][R4.64+0x30], R36 ;  /* 0x0000302404004986 */ /* 0x000fe2000c101528 */
[----:B------:R-:W-:Y:S01]  /*17b00*/  ISETP.GT.AND P4, PT, R0, 0x20, P1 ;  /* 0x000000200000780c */ /* 0x000fe20000f84270 */
[-C--:B------:R-:W-:Y:S01]  /*17b10*/  FMUL R39, R39, R2.reuse ;  /* 0x0000000227277220 */ /* 0x080fe20000400000 */
[----:B------:R-:W-:Y:S01]  /*17b20*/  FMUL R40, R40, R2 ;  /* 0x0000000228287220 */ /* 0x000fe20000400000 */
[----:B------:R-:W-:Y:S02]  /*17b30*/  F2FP.F16.F32.PACK_AB R37, RZ, R37 ;  /* 0x00000025ff25723e */ /* 0x000fe400000000ff */
[----:B------:R-:W-:Y:S02]  /*17b40*/  F2FP.F16.F32.PACK_AB R38, RZ, R38 ;  /* 0x00000026ff26723e */ /* 0x000fe400000000ff */
[----:B------:R-:W-:Y:S01]  /*17b50*/  F2FP.F16.F32.PACK_AB R39, RZ, R39 ;  /* 0x00000027ff27723e */ /* 0x000fe200000000ff */
[----:B------:R-:W-:Y:S01]  /*17b60*/  @P5 STG.E.U16 desc[UR40][R4.64+0x32], R37 ;  /* 0x0000322504005986 */ /* 0x000fe2000c101528 */
[----:B------:R-:W-:-:S02]  /*17b70*/  F2FP.F16.F32.PACK_AB R40, RZ, R40 ;  /* 0x00000028ff28723e */ /* 0x000fc400000000ff */
[C---:B------:R-:W-:Y:S01]  /*17b80*/  ISETP.GT.AND P5, PT, R0.reuse, 0x21, P1 ;  /* 0x000000210000780c */ /* 0x040fe20000fa4270 */
[----:B------:R-:W-:Y:S01]  /*17b90*/  @P2 STG.E.U16 desc[UR40][R6.64+0x30], R38 ;  /* 0x0000302606002986 */ /* 0x000fe2000c101528 */
[C---:B------:R-:W-:Y:S01]  /*17ba0*/  ISETP.GT.AND P2, PT, R0.reuse, 0x20, P0 ;  /* 0x000000200000780c */ /* 0x040fe20000744270 */
[-C--:B------:R-:W-:Y:S02]  /*17bb0*/  FMUL R41, R41, R2.reuse ;  /* 0x0000000229297220 */ /* 0x080fe40000400000 */
[----:B------:R-:W-:Y:S01]  /*17bc0*/  @P3 STG.E.U16 desc[UR40][R6.64+0x32], R39 ;  /* 0x0000322706003986 */ /* 0x000fe2000c101528 */
[----:B------:R-:W-:Y:S01]  /*17bd0*/  ISETP.GT.AND P3, PT, R0, 0x21, P0 ;  /* 0x000000210000780c */ /* 0x000fe20000764270 */
[-C--:B------:R-:W-:Y:S02]  /*17be0*/  FMUL R42, R42, R2.reuse ;  /* 0x000000022a2a7220 */ /* 0x080fe40000400000 */
[----:B------:R-:W-:Y:S01]  /*17bf0*/  @P4 STG.E.U16 desc[UR40][R4.64+0x40], R40 ;  /* 0x0000402804004986 */ /* 0x000fe2000c101528 */
[----:B------:R-:W-:Y:S01]  /*17c00*/  ISETP.GT.AND P4, PT, R0, 0x28, P1 ;  /* 0x000000280000780c */ /* 0x000fe20000f84270 */
[-C--:B------:R-:W-:Y:S01]  /*17c10*/  FMUL R43, R43, R2.reuse ;  /* 0x000000022b2b7220 */ /* 0x080fe20000400000 */
[----:B------:R-:W-:Y:S01]  /*17c20*/  FMUL R44, R44, R2 ;  /* 0x000000022c2c7220 */ /* 0x000fe20000400000 */
[----:B------:R-:W-:-:S02]  /*17c30*/  F2FP.F16.F32.PACK_AB R41, RZ, R41 ;  /* 0x00000029ff29723e */ /* 0x000fc400000000ff */
[----:B------:R-:W-:Y:S02]  /*17c40*/  F2FP.F16.F32.PACK_AB R42, RZ, R42 ;  /* 0x0000002aff2a723e */ /* 0x000fe400000000ff */
        /* <DEDUP_REMOVED lines=357> */
[----:B------:R-:W-:Y:S01]  /*192a0*/  ISETP.GT.AND P2, PT, R0, 0xd8, P0 ;  /* 0x000000d80000780c */ /* 0x000fe20000744270 */
[-C--:B------:R-:W-:Y:S02]  /*192b0*/  FMUL R133, R133, R2.reuse ;  /* 0x0000000285857220 */ /* 0x080fe40000400000 */
[----:B------:R-:W-:Y:S01]  /*192c0*/  @P3 STG.E.U16 desc[UR40][R6.64+0x1a2], R131 ;  /* 0x0001a28306003986 */ /* 0x000fe2000c101528 */
[----:B------:R-:W-:-:S03]  /*192d0*/  FMUL R134, R134, R2 ;  /* 0x0000000286867220 */ /* 0x000fc60000400000 */
[----:B------:R-:W-:Y:S01]  /*192e0*/  @P4 STG.E.U16 desc[UR40][R4.64+0x1b0], R132 ;  /* 0x0001b08404004986 */ /* 0x000fe2000c101528 */
[C---:B------:R-:W-:Y:S01]  /*192f0*/  ISETP.GT.AND P4, PT, R0.reuse, 0xd9, P0 ;  /* 0x000000d90000780c */ /* 0x040fe20000784270 */
[----:B------:R-:W-:Y:S01]  /*19300*/  FMUL R135, R135, R2 ;  /* 0x0000000287877220 */ /* 0x000fe20000400000 */
[----:B------:R-:W-:Y:S02]  /*19310*/  F2FP.F16.F32.PACK_AB R133, RZ, R133 ;  /* 0x00000085ff85723e */ /* 0x000fe400000000ff */
[----:B------:R-:W-:Y:S02]  /*19320*/  F2FP.F16.F32.PACK_AB R134, RZ, R134 ;  /* 0x00000086ff86723e */ /* 0x000fe400000000ff */
[----:B------:R-:W-:Y:S01]  /*19330*/  F2FP.F16.F32.PACK_AB R135, RZ, R135 ;  /* 0x00000087ff87723e */ /* 0x000fe200000000ff */
[----:B------:R-:W-:Y:S01]  /*19340*/  @P5 STG.E.U16 desc[UR40][R4.64+0x1b2], R133 ;  /* 0x0001b28504005986 */ /* 0x000fe2000c101528 */
[----:B------:R-:W-:-:S03]  /*19350*/  ISETP.GT.AND P5, PT, R0, 0xe0, P1 ;  /* 0x000000e00000780c */ /* 0x000fc60000fa4270 */
[----:B------:R-:W-:Y:S01]  /*19360*/  @P2 STG.E.U16 desc[UR40][R6.64+0x1b0], R134 ;  /* 0x0001b08606002986 */ /* 0x000fe2000c101528 */
[----:B------:R-:W-:Y:S01]  /*19370*/  ISETP.GT.AND P2, PT, R0, 0xe1, P1 ;  /* 0x000000e10000780c */ /* 0x000fe20000f44270 */
[-C--:B------:R-:W-:Y:S01]  /*19380*/  FMUL R136, R136, R2.reuse ;  /* 0x0000000288887220 */ /* 0x080fe20000400000 */
[C---:B------:R-:W-:Y:S01]  /*19390*/  ISETP.GT.AND P3, PT, R0.reuse, 0xe0, P0 ;  /* 0x000000e00000780c */ /* 0x040fe20000764270 */
[----:B------:R-:W-:Y:S01]  /*193a0*/  @P4 STG.E.U16 desc[UR40][R6.64+0x1b2], R135 ;  /* 0x0001b28706004986 */ /* 0x000fe2000c101528 */
[-C--:B------:R-:W-:Y:S01]  /*193b0*/  FMUL R137, R137, R2.reuse ;  /* 0x0000000289897220 */ /* 0x080fe20000400000 */
[----:B------:R-:W-:Y:S01]  /*193c0*/  ISETP.GT.AND P4, PT, R0, 0xe1, P0 ;  /* 0x000000e10000780c */ /* 0x000fe20000784270 */
[-C--:B------:R-:W-:Y:S01]  /*193d0*/  FMUL R138, R138, R2.reuse ;  /* 0x000000028a8a7220 */ /* 0x080fe20000400000 */
[----:B------:R-:W-:Y:S01]  /*193e0*/  FMUL R139, R139, R2 ;  /* 0x000000028b8b7220 */ /* 0x000fe20000400000 */
[----:B------:R-:W-:Y:S02]  /*193f0*/  F2FP.F16.F32.PACK_AB R136, RZ, R136 ;  /* 0x00000088ff88723e */ /* 0x000fe400000000ff */
[----:B------:R-:W-:-:S02]  /*19400*/  F2FP.F16.F32.PACK_AB R137, RZ, R137 ;  /* 0x00000089ff89723e */ /* 0x000fc400000000ff */
[----:B------:R-:W-:Y:S02]  /*19410*/  F2FP.F16.F32.PACK_AB R138, RZ, R138 ;  /* 0x0000008aff8a723e */ /* 0x000fe400000000ff */
[----:B------:R-:W-:Y:S01]  /*19420*/  F2FP.F16.F32.PACK_AB R139, RZ, R139 ;  /* 0x0000008bff8b723e */ /* 0x000fe200000000ff */
[----:B------:R-:W-:Y:S01]  /*19430*/  @P5 STG.E.U16 desc[UR40][R4.64+0x1c0], R136 ;  /* 0x0001c08804005986 */ /* 0x000fe2000c101528 */
[----:B------:R-:W-:-:S03]  /*19440*/  ISETP.GT.AND P5, PT, R0, 0xe9, P1 ;  /* 0x000000e90000780c */ /* 0x000fc60000fa4270 */
[----:B------:R-:W-:Y:S01]  /*19450*/  @P2 STG.E.U16 desc[UR40][R4.64+0x1c2], R137 ;  /* 0x0001c28904002986 */ /* 0x000fe2000c101528 */
[C---:B------:R-:W-:Y:S02]  /*19460*/  ISETP.GT.AND P2, PT, R0.reuse, 0xe8, P1 ;  /* 0x000000e80000780c */ /* 0x040fe40000f44270 */
[C---:B------:R-:W-:Y:S01]  /*19470*/  ISETP.GT.AND P6, PT, R0.reuse, 0xe8, P0 ;  /* 0x000000e80000780c */ /* 0x040fe200007c4270 */
[----:B------:R-:W-:Y:S01]  /*19480*/  @P3 STG.E.U16 desc[UR40][R6.64+0x1c0], R138 ;  /* 0x0001c08a06003986 */ /* 0x000fe2000c101528 */
[----:B------:R-:W-:Y:S01]  /*19490*/  ISETP.GT.AND P3, PT, R0, 0xe9, P0 ;  /* 0x000000e90000780c */ /* 0x000fe20000764270 */
[-C--:B------:R-:W-:Y:S01]  /*194a0*/  FMUL R140, R140, R2.reuse ;  /* 0x000000028c8c7220 */ /* 0x080fe20000400000 */
[-C--:B------:R-:W-:Y:S01]  /*194b0*/  FMUL R141, R141, R2.reuse ;  /* 0x000000028d8d7220 */ /* 0x080fe20000400000 */
[----:B------:R-:W-:Y:S01]  /*194c0*/  @P4 STG.E.U16 desc[UR40][R6.64+0x1c2], R139 ;  /* 0x0001c28b06004986 */ /* 0x000fe2000c101528 */
[----:B------:R-:W-:Y:S01]  /*194d0*/  ISETP.GT.AND P4, PT, R0, 0xf0, P1 ;  /* 0x000000f00000780c */ /* 0x000fe20000f84270 */
[-C--:B------:R-:W-:Y:S01]  /*194e0*/  FMUL R142, R142, R2.reuse ;  /* 0x000000028e8e7220 */ /* 0x080fe20000400000 */
[-C--:B------:R-:W-:Y:S01]  /*194f0*/  FMUL R143, R143, R2.reuse ;  /* 0x000000028f8f7220 */ /* 0x080fe20000400000 */
[----:B------:R-:W-:Y:S01]  /*19500*/  FMUL R144, R144, R2 ;  /* 0x0000000290907220 */ /* 0x000fe20000400000 */
[----:B------:R-:W-:-:S02]  /*19510*/  F2FP.F16.F32.PACK_AB R140, RZ, R140 ;  /* 0x0000008cff8c723e */ /* 0x000fc400000000ff */
[----:B------:R-:W-:Y:S02]  /*19520*/  F2FP.F16.F32.PACK_AB R141, RZ, R141 ;  /* 0x0000008dff8d723e */ /* 0x000fe400000000ff */
[----:B------:R-:W-:Y:S02]  /*19530*/  F2FP.F16.F32.PACK_AB R142, RZ, R142 ;  /* 0x0000008eff8e723e */ /* 0x000fe400000000ff */
[----:B------:R-:W-:Y:S02]  /*19540*/  F2FP.F16.F32.PACK_AB R143, RZ, R143 ;  /* 0x0000008fff8f723e */ /* 0x000fe400000000ff */
[----:B------:R-:W-:Y:S01]  /*19550*/  F2FP.F16.F32.PACK_AB R144, RZ, R144 ;  /* 0x00000090ff90723e */ /* 0x000fe200000000ff */
[----:B------:R-:W-:Y:S01]  /*19560*/  @P2 STG.E.U16 desc[UR40][R4.64+0x1d0], R140 ;  /* 0x0001d08c04002986 */ /* 0x000fe2000c101528 */
[----:B------:R-:W-:-:S03]  /*19570*/  ISETP.GT.AND P2, PT, R0, 0xf1, P1 ;  /* 0x000000f10000780c */ /* 0x000fc60000f44270 */
[----:B------:R-:W-:Y:S01]  /*19580*/  @P5 STG.E.U16 desc[UR40][R4.64+0x1d2], R141 ;  /* 0x0001d28d04005986 */ /* 0x000fe2000c101528 */
[----:B------:R-:W-:-:S03]  /*19590*/  ISETP.GT.AND P5, PT, R0, 0xf0, P0 ;  /* 0x000000f00000780c */ /* 0x000fc600007a4270 */
[----:B------:R-:W-:Y:S01]  /*195a0*/  @P6 STG.E.U16 desc[UR40][R6.64+0x1d0], R142 ;  /* 0x0001d08e06006986 */ /* 0x000fe2000c101528 */
[----:B------:R-:W-:-:S03]  /*195b0*/  FMUL R145, R145, R2 ;  /* 0x0000000291917220 */ /* 0x000fc60000400000 */
[----:B------:R-:W-:Y:S01]  /*195c0*/  @P3 STG.E.U16 desc[UR40][R6.64+0x1d2], R143 ;  /* 0x0001d28f06003986 */ /* 0x000fe2000c101528 */
[----:B------:R-:W-:-:S03]  /*195d0*/  ISETP.GT.AND P3, PT, R0, 0xf8, P1 ;  /* 0x000000f80000780c */ /* 0x000fc60000f64270 */
[----:B------:R-:W-:Y:S01]  /*195e0*/  @P4 STG.E.U16 desc[UR40][R4.64+0x1e0], R144 ;  /* 0x0001e09004004986 */ /* 0x000fe2000c101528 */
[----:B------:R-:W-:Y:S01]  /*195f0*/  ISETP.GT.AND P4, PT, R0, 0xf1, P0 ;  /* 0x000000f10000780c */ /* 0x000fe20000784270 */
[-C--:B------:R-:W-:Y:S01]  /*19600*/  FMUL R146, R146, R2.reuse ;  /* 0x0000000292927220 */ /* 0x080fe20000400000 */
[C---:B------:R-:W-:Y:S01]  /*19610*/  ISETP.GT.AND P1, PT, R0.reuse, 0xf9, P1 ;  /* 0x000000f90000780c */ /* 0x040fe20000f24270 */
[-C--:B------:R-:W-:Y:S01]  /*19620*/  FMUL R147, R147, R2.reuse ;  /* 0x0000000293937220 */ /* 0x080fe20000400000 */
[----:B------:R-:W-:Y:S01]  /*19630*/  ISETP.GT.AND P6, PT, R0, 0xf8, P0 ;  /* 0x000000f80000780c */ /* 0x000fe200007c4270 */
[-C--:B------:R-:W-:Y:S01]  /*19640*/  FMUL R148, R148, R2.reuse ;  /* 0x0000000294947220 */ /* 0x080fe20000400000 */
[----:B------:R-:W-:Y:S01]  /*19650*/  FMUL R149, R149, R2 ;  /* 0x0000000295957220 */ /* 0x000fe20000400000 */
[----:B------:R-:W-:Y:S02]  /*19660*/  F2FP.F16.F32.PACK_AB R145, RZ, R145 ;  /* 0x00000091ff91723e */ /* 0x000fe400000000ff */
[----:B------:R-:W-:-:S02]  /*19670*/  F2FP.F16.F32.PACK_AB R146, RZ, R146 ;  /* 0x00000092ff92723e */ /* 0x000fc400000000ff */
[----:B------:R-:W-:Y:S02]  /*19680*/  ISETP.GT.AND P0, PT, R0, 0xf9, P0 ;  /* 0x000000f90000780c */ /* 0x000fe40000704270 */
[----:B------:R-:W-:Y:S01]  /*19690*/  F2FP.F16.F32.PACK_AB R147, RZ, R147 ;  /* 0x00000093ff93723e */ /* 0x000fe200000000ff */
[----:B------:R-:W-:Y:S01]  /*196a0*/  FMUL R150, R150, R2 ;  /* 0x0000000296967220 */ /* 0x000fe20000400000 */
[----:B------:R-:W-:Y:S02]  /*196b0*/  F2FP.F16.F32.PACK_AB R148, RZ, R148 ;  /* 0x00000094ff94723e */ /* 0x000fe400000000ff */
[----:B------:R-:W-:Y:S01]  /*196c0*/  F2FP.F16.F32.PACK_AB R149, RZ, R149 ;  /* 0x00000095ff95723e */ /* 0x000fe200000000ff */
[----:B------:R-:W-:Y:S01]  /*196d0*/  FMUL R151, R151, R2 ;  /* 0x0000000297977220 */ /* 0x000fe20000400000 */
[----:B------:R-:W-:Y:S01]  /*196e0*/  @P2 STG.E.U16 desc[UR40][R4.64+0x1e2], R145 ;  /* 0x0001e29104002986 */ /* 0x000fe2000c101528 */
[----:B------:R-:W-:-:S03]  /*196f0*/  F2FP.F16.F32.PACK_AB R150, RZ, R150 ;  /* 0x00000096ff96723e */ /* 0x000fc600000000ff */
[----:B------:R-:W-:Y:S01]  /*19700*/  @P5 STG.E.U16 desc[UR40][R6.64+0x1e0], R146 ;  /* 0x0001e09206005986 */ /* 0x000fe2000c101528 */
[----:B------:R-:W-:-:S03]  /*19710*/  F2FP.F16.F32.PACK_AB R151, RZ, R151 ;  /* 0x00000097ff97723e */ /* 0x000fc600000000ff */
[----:B------:R-:W-:Y:S04]  /*19720*/  @P4 STG.E.U16 desc[UR40][R6.64+0x1e2], R147 ;  /* 0x0001e29306004986 */ /* 0x000fe8000c101528 */
[----:B------:R-:W-:Y:S04]  /*19730*/  @P3 STG.E.U16 desc[UR40][R4.64+0x1f0], R148 ;  /* 0x0001f09404003986 */ /* 0x000fe8000c101528 */
[----:B------:R0:W-:Y:S02]  /*19740*/  @P1 STG.E.U16 desc[UR40][R4.64+0x1f2], R149 ;  /* 0x0001f29504001986 */ /* 0x0001e4000c101528 */
[----:B0-----:R-:W-:Y:S01]  /*19750*/  @P6 IMAD.MOV.U32 R4, RZ, RZ, R6 ;  /* 0x000000ffff046224 */ /* 0x001fe200078e0006 */
[----:B------:R-:W-:-:S05]  /*19760*/  @P6 MOV R5, R7 ;  /* 0x0000000700056202 */ /* 0x000fca0000000f00 */
[----:B------:R0:W-:Y:S04]  /*19770*/  @P6 STG.E.U16 desc[UR40][R4.64+0x1f0], R150 ;  /* 0x0001f09604006986 */ /* 0x0001e8000c101528 */
[----:B------:R0:W-:Y:S02]  /*19780*/  @P0 STG.E.U16 desc[UR40][R6.64+0x1f2], R151 ;  /* 0x0001f29706000986 */ /* 0x0001e4000c101528 */
.L_x_536:
[----:B------:R-:W-:Y:S05]  /*19790*/  BSYNC B0 ;  /* 0x0000000000007941 */ /* 0x000fea0003800000 */
.L_x_28:
[----:B0-----:R-:W2:Y:S04]  /*197a0*/  LDL.LU R5, [R1+0x200] ;  /* 0x0002000001057983 */ /* 0x001ea80000300800 */
[----:B------:R-:W2:Y:S01]  /*197b0*/  LDL.LU R4, [R1+0x204] ;  /* 0x0002040001047983 */ /* 0x000ea20000300800 */
[----:B------:R-:W-:Y:S01]  /*197c0*/  ULDC UR4, c[0x0][0xc] ;  /* 0x0000030000047ab9 */ /* 0x000fe20000000800 */
[----:B------:R-:W-:Y:S01]  /*197d0*/  ULDC UR5, c[0x0][0x10] ;  /* 0x0000040000057ab9 */ /* 0x000fe20000000800 */
[----:B-----5:R-:W2:Y:S01]  /*197e0*/  LDC R3, c[0x0][0x14] ;  /* 0x00000500ff037b82 */ /* 0x020ea20000000800 */
[----:B------:R-:W-:Y:S01]  /*197f0*/  UIMAD.WIDE.U32 UR4, UR4, UR5, URZ ;  /* 0x00000005040472a5 */ /* 0x000fe2000f8e003f */
[----:B----4-:R-:W-:Y:S01]  /*19800*/  PRMT R0, RZ, 0x7610, R0 ;  /* 0x00007610ff007816 */ /* 0x010fe20000000000 */
[----:B------:R-:W-:Y:S01]  /*19810*/  UMOV UR43, 0xffffffff ;  /* 0xffffffff002b7882 */ /* 0x000fe20000000000 */
[----:B------:R-:W-:-:S03]  /*19820*/  UMOV UR44, 0xffffffff ;  /* 0xffffffff002c7882 */ /* 0x000fc60000000000 */
[----:B--2---:R-:W-:-:S04]  /*19830*/  IMAD.WIDE.U32 R4, R3, UR4, R4 ;  /* 0x0000000403047c25 */ /* 0x004fc8000f8e0004 */
[----:B------:R-:W-:Y:S01]  /*19840*/  IMAD R3, R3, UR5, RZ ;  /* 0x0000000503037c24 */ /* 0x000fe2000f8e02ff */
[----:B------:R-:W-:Y:S01]  /*19850*/  ULDC.64 UR4, c[0x0][0x650] ;  /* 0x0001940000047ab9 */ /* 0x000fe20000000a00 */
[----:B------:R-:W-:Y:S01]  /*19860*/  IMAD.MOV.U32 R7, RZ, RZ, R4 ;  /* 0x000000ffff077224 */ /* 0x000fe200078e0004 */
[----:B------:R-:W-:Y:S01]  /*19870*/  ISETP.GE.U32.AND P0, PT, R4, UR4, PT ;  /* 0x0000000404007c0c */ /* 0x000fe2000bf06070 */
[----:B------:R-:W-:-:S05]  /*19880*/  IMAD.IADD R6, R5, 0x1, R3 ;  /* 0x0000000105067824 */ /* 0x000fca00078e0203 */
[----:B------:R0:W-:Y:S01]  /*19890*/  STL [R1+0x200], R6 ;  /* 0x0002000601007387 */ /* 0x0001e20000100800 */
[----:B------:R-:W-:-:S03]  /*198a0*/  ISETP.GE.U32.AND.EX P0, PT, R6, UR5, PT, P0 ;  /* 0x0000000506007c0c */ /* 0x000fc6000bf06100 */
[----:B------:R0:W-:Y:S10]  /*198b0*/  STL [R1+0x204], R7 ;  /* 0x0002040701007387 */ /* 0x0001f40000100800 */
[----:B0-----:R-:W-:Y:S05]  /*198c0*/  @P0 BRA `(.L_x_537) ;  /* 0x0000000400880947 */ /* 0x001fea0003800000 */
[----:B------:R-:W0:Y:S01]  /*198d0*/  S2UR UR6, SR_CTAID.X ;  /* 0x00000000000679c3 */ /* 0x000e220000002500 */
[----:B------:R-:W-:Y:S01]  /*198e0*/  ULDC.64 UR12, c[0x0][0x628] ;  /* 0x00018a00000c7ab9 */ /* 0x000fe20000000a00 */
[----:B------:R-:W-:Y:S01]  /*198f0*/  ULDC UR4, c[0x0][0x150] ;  /* 0x0000540000047ab9 */ /* 0x000fe20000000800 */
[----:B------:R-:W-:Y:S01]  /*19900*/  ISETP.NE.U32.AND P0, PT, RZ, UR12, PT ;  /* 0x0000000cff007c0c */ /* 0x000fe2000bf05070 */
[----:B------:R-:W-:Y:S01]  /*19910*/  ULDC UR15, c[0x0][0x630] ;  /* 0x00018c00000f7ab9 */ /* 0x000fe20000000800 */
[C---:B------:R-:W-:Y:S01]  /*19920*/  R2UR UR16, R7.reuse ;  /* 0x00000000071072ca */ /* 0x040fe200000e0000 */
[----:B------:R-:W-:Y:S01]  /*19930*/  ULDC UR19, c[0x0][0x154] ;  /* 0x0000550000137ab9 */ /* 0x000fe20000000800 */
[----:B------:R-:W-:Y:S01]  /*19940*/  ISETP.NE.AND.EX P0, PT, RZ, UR13, PT, P0 ;  /* 0x0000000dff007c0c */ /* 0x000fe2000bf05300 */
[----:B------:R-:W2:Y:S01]  /*19950*/  S2UR UR18, SR_CTAID.Y ;  /* 0x00000000001279c3 */ /* 0x000ea20000002600 */
[----:B------:R-:W-:Y:S02]  /*19960*/  R2UR UR17, R6 ;  /* 0x00000000061172ca */ /* 0x000fe400000e0000 */
[----:B------:R-:W-:-:S02]  /*19970*/  R2UR UR10, R7 ;  /* 0x00000000070a72ca */ /* 0x000fc400000e0000 */
[----:B------:R-:W-:Y:S02]  /*19980*/  R2UR UR11, R6 ;  /* 0x00000000060b72ca */ /* 0x000fe400000e0000 */
[----:B0-----:R-:W-:-:S05]  /*19990*/  I2FP.F32.U32 R0, UR6 ;  /* 0x0000000600007c45 */ /* 0x001fca0008201000 */
[----:B------:R-:W-:-:S04]  /*199a0*/  FMUL R0, R0, UR4 ;  /* 0x0000000400007c20 */ /* 0x000fc80008400000 */
[----:B------:R0:W4:Y:S01]  /*199b0*/  F2I.U32.TRUNC.NTZ R3, R0 ;  /* 0x0000000000037305 */ /* 0x000122000020f000 */
[----:B--2---:R-:W-:Y:S05]  /*199c0*/  @!P0 BRA `(.L_x_538) ;  /* 0x0000000000308947 */ /* 0x004fea0003800000 */
        /* <DEDUP_REMOVED lines=12> */
.L_x_538:
[----:B------:R-:W-:Y:S01]  /*19a90*/  USHF.R.U64 UR44, UR10, UR15, UR11 ;  /* 0x0000000f0a2c7299 */ /* 0x000fe2000800120b */
[----:B0-----:R-:W-:Y:S01]  /*19aa0*/  I2FP.F32.U32 R0, UR18 ;  /* 0x0000001200007c45 */ /* 0x001fe20008201000 */
[----:B------:R-:W-:Y:S02]  /*19ab0*/  USHF.R.U32.HI UR4, URZ, UR15, UR11 ;  /* 0x0000000f3f047299 */ /* 0x000fe4000801160b */
        /* <DEDUP_REMOVED lines=8> */
[----:B------:R-:W-:Y:S01]  /*19b40*/  UIMAD.WIDE.U32 UR8, UR10, UR12, UR8 ;  /* 0x0000000c0a0872a5 */ /* 0x000fe2000f8e0008 */
[----:B----4-:R-:W-:Y:S01]  /*19b50*/  R2UR UR12, R3 ;  /* 0x00000000030c72ca */ /* 0x010fe200000e0000 */
[----:B------:R-:W-:Y:S01]  /*19b60*/  UIMAD UR10, UR10, UR13, UR4 ;  /* 0x0000000d0a0a72a4 */ /* 0x000fe2000f8e0204 */
[----:B------:R-:W-:Y:S01]  /*19b70*/  ULDC UR11, c[0x0][0x618] ;  /* 0x00018600000b7ab9 */ /* 0x000fe20000000800 */
[----:B------:R-:W-:Y:S02]  /*19b80*/  ULDC UR21, c[0x0][0x658] ;  /* 0x0001960000157ab9 */ /* 0x000fe40000000800 */
[----:B------:R-:W-:Y:S01]  /*19b90*/  UIADD3 UR9, UR9, UR10, URZ ;  /* 0x0000000a09097290 */ /* 0x000fe2000fffe03f */
[----:B------:R-:W-:Y:S01]  /*19ba0*/  UMOV UR15, 0xffffffff ;  /* 0xffffffff000f7882 */ /* 0x000fe20000000000 */
[----:B------:R-:W-:Y:S01]  /*19bb0*/  ULDC.64 UR4, c[0x0][0x640] ;  /* 0x0001900000047ab9 */ /* 0x000fe20000000a00 */
[----:B------:R-:W-:Y:S01]  /*19bc0*/  USHF.L.U32 UR15, UR15, UR21, URZ ;  /* 0x000000150f0f7299 */ /* 0x000fe2000800063f */
[----:B------:R-:W-:Y:S01]  /*19bd0*/  ISETP.NE.U32.AND P0, PT, RZ, UR4, PT ;  /* 0x00000004ff007c0c */ /* 0x000fe2000bf05070 */
[----:B------:R-:W-:-:S02]  /*19be0*/  USHF.R.U64 UR16, UR8, UR11, UR9 ;  /* 0x0000000b08107299 */ /* 0x000fc40008001209 */
[----:B------:R-:W-:Y:S01]  /*19bf0*/  USHF.R.U32.HI UR8, URZ, UR11, UR9 ;  /* 0x0000000b3f087299 */ /* 0x000fe20008011609 */
[----:B0-----:R-:W-:Y:S01]  /*19c00*/  R2UR UR14, R0 ;  /* 0x00000000000e72ca */ /* 0x001fe200000e0000 */
[----:B------:R-:W-:Y:S01]  /*19c10*/  ULDC UR17, c[0x0][0x608] ;  /* 0x0001820000117ab9 */ /* 0x000fe20000000800 */
[----:B------:R-:W-:Y:S01]  /*19c20*/  ULOP3.LUT UR42, URZ, UR15, URZ, 0x33, !UPT ;  /* 0x0000000f3f2a7292 */ /* 0x000fe2000f8e333f */
[----:B------:R-:W-:Y:S01]  /*19c30*/  ISETP.NE.AND.EX P0, PT, RZ, UR5, PT, P0 ;  /* 0x00000005ff007c0c */ /* 0x000fe2000bf05300 */
[----:B------:R-:W-:Y:S02]  /*19c40*/  USHF.R.U64 UR15, UR16, UR17, UR8 ;  /* 0x00000011100f7299 */ /* 0x000fe40008001208 */
[----:B------:R-:W-:Y:S02]  /*19c50*/  USHF.R.U32.HI UR8, URZ, UR17, UR8 ;  /* 0x000000113f087299 */ /* 0x000fe40008011608 */
[----:B------:R-:W-:Y:S02]  /*19c60*/  UIADD3 UR12, -UR12, URZ, URZ ;  /* 0x0000003f0c0c7290 */ /* 0x000fe4000fffe13f */
[----:B------:R-:W-:Y:S01]  /*19c70*/  USHF.R.U64 UR17, UR15, UR21, UR8 ;  /* 0x000000150f117299 */ /* 0x000fe20008001208 */
[----:B------:R-:W-:Y:S01]  /*19c80*/  UMOV UR19, 0x1 ;  /* 0x0000000100137882 */ /* 0x000fe20000000000 */
[----:B------:R-:W-:Y:S01]  /*19c90*/  ULDC UR13, c[0x0][0x144] ;  /* 0x00005100000d7ab9 */ /* 0x000fe20000000800 */
[----:B------:R-:W-:Y:S01]  /*19ca0*/  ULDC UR7, c[0x0][0x600] ;  /* 0x0001800000077ab9 */ /* 0x000fe20000000800 */
[----:B------:R-:W-:-:S02]  /*19cb0*/  USHF.L.U32 UR24, UR19, UR21, URZ ;  /* 0x0000001513187299 */ /* 0x000fc4000800063f */
[----:B------:R-:W-:Y:S02]  /*19cc0*/  USHF.R.U32.HI UR8, URZ, UR21, UR8 ;  /* 0x000000153f087299 */ /* 0x000fe40008011608 */
[----:B------:R-:W-:Y:S02]  /*19cd0*/  UIMAD UR21, UR13, UR12, UR6 ;  /* 0x0000000c0d1572a4 */ /* 0x000fe4000f8e0206 */
[----:B------:R-:W-:Y:S02]  /*19ce0*/  UIADD3 UR20, UR7, -0x1, URZ ;  /* 0xffffffff07147890 */ /* 0x000fe4000fffe03f */
[----:B------:R-:W-:Y:S01]  /*19cf0*/  UIADD3 UR19, -UR14, URZ, URZ ;  /* 0x0000003f0e137290 */ /* 0x000fe2000fffe13f */
        /* <DEDUP_REMOVED lines=17> */
.L_x_539:
[----:B------:R-:W-:Y:S01]  /*19e10*/  UISETP.NE.AND UP0, UPT, UR38, URZ, UPT ;  /* 0x0000003f2600728c */ /* 0x000fe2000bf05270 */
[----:B------:R-:W-:Y:S01]  /*19e20*/  MOV R0, 0x1 ;  /* 0x0000000100007802 */ /* 0x000fe20000000f00 */
[----:B------:R-:W-:Y:S02]  /*19e30*/  USHF.R.U64 UR4, UR6, UR22, UR8 ;  /* 0x0000001606047299 */ /* 0x000fe40008001208 */
[----:B------:R-:W-:Y:S02]  /*19e40*/  ULOP3.LUT UR42, UR15, UR42, URZ, 0xc0, !UPT ;  /* 0x0000002a0f2a7292 */ /* 0x000fe4000f8ec03f */
[----:B------:R-:W-:Y:S02]  /*19e50*/  UIADD3 UR5, -UR4, URZ, URZ ;  /* 0x0000003f04057290 */ /* 0x000fe4000fffe13f */
[----:B------:R-:W-:Y:S02]  /*19e60*/  UIMAD UR42, UR24, UR4, UR42 ;  /* 0x00000004182a72a4 */ /* 0x000fe4000f8e022a */
[----:B------:R-:W-:-:S02]  /*19e70*/  ULOP3.LUT UR16, UR16, UR20, URZ, 0xc0, !UPT ;  /* 0x0000001410107292 */ /* 0x000fc4000f8ec03f */
[----:B------:R-:W-:Y:S02]  /*19e80*/  @UP0 UIMAD UR21, UR25, UR19, UR18 ;  /* 0x00000013191502a4 */ /* 0x000fe4000f8e0212 */
[----:B------:R-:W-:-:S03]  /*19e90*/  UIMAD UR4, UR5, UR23, UR17 ;  /* 0x00000017050472a4 */ /* 0x000fc6000f8e0211 */
[----:B------:R-:W-:Y:S01]  /*19ea0*/  ULDC UR5, c[0x0][0x610] ;  /* 0x0001840000057ab9 */ /* 0x000fe20000000800 */
[----:B------:R-:W-:Y:S02]  /*19eb0*/  UIMAD UR4, UR4, UR7, UR16 ;  /* 0x00000007040472a4 */ /* 0x000fe4000f8e0210 */
[----:B------:R-:W-:-:S04]  /*19ec0*/  UIMAD UR42, UR42, UR5, UR21 ;  /* 0x000000052a2a72a4 */ /* 0x000fc8000f8e0215 */
[----:B------:R-:W-:Y:S02]  /*19ed0*/  USEL UR43, UR4, UR42, !UP0 ;  /* 0x0000002a042b7287 */ /* 0x000fe4000c000000 */
[----:B------:R-:W-:-:S12]  /*19ee0*/  USEL UR42, UR42, UR4, !UP0 ;  /* 0x000000042a2a7287 */ /* 0x000fd8000c000000 */
.L_x_537:
[----:B------:R-:W-:-:S13]  /*19ef0*/  LOP3.LUT P0, RZ, R0, 0xff, RZ, 0xc0, !PT ;  /* 0x000000ff00ff7812 */ /* 0x000fda000780c0ff */
[----:B------:R-:W-:Y:S05]  /*19f00*/  @P0 BRA `(.L_x_540) ;  /* 0xfffffe7000780947 */ /* 0x000fea000383ffff */
[----:B------:R-:W-:Y:S05]  /*19f10*/  EXIT ;  /* 0x000000000000794d */ /* 0x000fea0003800000 */
.L_x_3:
[----:B------:R-:W2:Y:S01]  /*19f20*/  LDL R5, [R1+0x204] ;  /* 0x0002040001057983 */ /* 0x000ea20000100800 */
[----:B------:R-:W-:-:S03]  /*19f30*/  ULDC.64 UR8, c[0x0][0x650] ;  /* 0x0001940000087ab9 */ /* 0x000fc60000000a00 */
[----:B------:R-:W3:Y:S01]  /*19f40*/  LDL R4, [R1+0x200] ;  /* 0x0002000001047983 */ /* 0x000ee20000100800 */
[----:B------:R-:W-:Y:S01]  /*19f50*/  PRMT R0, RZ, 0x7610, R0 ;  /* 0x00007610ff007816 */ /* 0x000fe20000000000 */
[----:B------:R-:W-:Y:S01]  /*19f60*/  IMAD.MOV.U32 R3, RZ, RZ, -0x1 ;  /* 0xffffffffff037424 */ /* 0x000fe200078e00ff */
[----:B------:R-:W-:Y:S01]  /*19f70*/  MOV R9, 0xffffffff ;  /* 0xffffffff00097802 */ /* 0x000fe20000000f00 */
[----:B------:R-:W-:Y:S01]  /*19f80*/  IMAD.MOV.U32 R2, RZ, RZ, -0x1 ;  /* 0xffffffffff027424 */ /* 0x000fe200078e00ff */
[----:B--2---:R-:W-:-:S04]  /*19f90*/  ISETP.GE.U32.AND P0, PT, R5, UR8, PT ;  /* 0x0000000805007c0c */ /* 0x004fc8000bf06070 */
[----:B---3--:R-:W-:-:S13]  /*19fa0*/  ISETP.GE.U32.AND.EX P0, PT, R4, UR9, PT, P0 ;  /* 0x0000000904007c0c */ /* 0x008fda000bf06100 */
[----:B------:R-:W-:Y:S05]  /*19fb0*/  @P0 BRA `(.L_x_541) ;  /* 0x00000004008c0947 */ /* 0x000fea0003800000 */
[----:B------:R-:W-:Y:S01]  /*19fc0*/  I2FP.F32.U32 R0, UR4 ;  /* 0x0000000400007c45 */ /* 0x000fe20008201000 */
[----:B0-----:R-:W-:Y:S01]  /*19fd0*/  ULDC.64 UR16, c[0x0][0x628] ;  /* 0x00018a0000107ab9 */ /* 0x001fe20000000a00 */
        /* <DEDUP_REMOVED lines=24> */
.L_x_542:
        /* <DEDUP_REMOVED lines=24> */
[----:B------:R-:W-:Y:S01]  /*1a2e0*/  UMOV UR19, 0x1 ;  /* 0x0000000100137882 */ /* 0x000fe20000000000 */
[----:B------:R-:W-:Y:S01]  /*1a2f0*/  ULDC UR20, c[0x0][0x608] ;  /* 0x0001820000147ab9 */ /* 0x000fe20000000800 */
[----:B------:R-:W-:Y:S01]  /*1a300*/  USHF.L.U32 UR26, UR19, UR23, URZ ;  /* 0x00000017131a7299 */ /* 0x000fe2000800063f */
[----:B------:R-:W-:Y:S01]  /*1a310*/  ISETP.NE.AND.EX P0, PT, RZ, UR9, PT, P0 ;  /* 0x00000009ff007c0c */ /* 0x000fe2000bf05300 */
[----:B------:R-:W-:Y:S02]  /*1a320*/  USHF.R.U64 UR19, UR18, UR20, UR11 ;  /* 0x0000001412137299 */ /* 0x000fe4000800120b */
[----:B------:R-:W-:Y:S02]  /*1a330*/  USHF.R.U32.HI UR11, URZ, UR20, UR11 ;  /* 0x000000143f0b7299 */ /* 0x000fe4000801160b */
[----:B------:R-:W-:-:S02]  /*1a340*/  UIADD3 UR15, -UR15, URZ, URZ ;  /* 0x0000003f0f0f7290 */ /* 0x000fc4000fffe13f */
[----:B------:R-:W-:Y:S01]  /*1a350*/  USHF.R.U64 UR20, UR19, UR23, UR11 ;  /* 0x0000001713147299 */ /* 0x000fe2000800120b */
[----:B------:R-:W-:Y:S01]  /*1a360*/  ULDC UR16, c[0x0][0x144] ;  /* 0x0000510000107ab9 */ /* 0x000fe20000000800 */
[----:B------:R-:W-:Y:S01]  /*1a370*/  ULDC UR6, c[0x0][0x600] ;  /* 0x0001800000067ab9 */ /* 0x000fe20000000800 */
[----:B------:R-:W-:Y:S02]  /*1a380*/  USHF.R.U32.HI UR11, URZ, UR23, UR11 ;  /* 0x000000173f0b7299 */ /* 0x000fe4000801160b */
[----:B------:R-:W-:Y:S02]  /*1a390*/  UIMAD UR23, UR16, UR15, UR4 ;  /* 0x0000000f101772a4 */ /* 0x000fe4000f8e0204 */
[----:B------:R-:W-:Y:S02]  /*1a3a0*/  UIADD3 UR22, UR6, -0x1, URZ ;  /* 0xffffffff06167890 */ /* 0x000fe4000fffe03f */
[----:B------:R-:W-:Y:S02]  /*1a3b0*/  ULOP3.LUT UR27, URZ, UR13, URZ, 0x33, !UPT ;  /* 0x0000000d3f1b7292 */ /* 0x000fe4000f8e333f */
        /* <DEDUP_REMOVED lines=18> */
.L_x_543:
[----:B------:R-:W-:Y:S01]  /*1a4e0*/  UISETP.NE.AND UP0, UPT, UR38, URZ, UPT ;  /* 0x0000003f2600728c */ /* 0x000fe2000bf05270 */
[----:B------:R-:W-:Y:S01]  /*1a4f0*/  IMAD.MOV.U32 R0, RZ, RZ, 0x1 ;  /* 0x00000001ff007424 */ /* 0x000fe200078e00ff */
[----:B------:R-:W-:Y:S01]  /*1a500*/  USHF.R.U64 UR8, UR4, UR24, UR11 ;  /* 0x0000001804087299 */ /* 0x000fe2000800120b */
[----:B------:R-:W-:Y:S01]  /*1a510*/  IMAD.U32 R9, RZ, RZ, UR5 ;  /* 0x00000005ff097e24 */ /* 0x000fe2000f8e00ff */
[----:B------:R-:W-:Y:S02]  /*1a520*/  ULOP3.LUT UR4, UR19, UR27, URZ, 0xc0, !UPT ;  /* 0x0000001b13047292 */ /* 0x000fe4000f8ec03f */
[----:B------:R-:W-:Y:S02]  /*1a530*/  ULOP3.LUT UR18, UR18, UR22, URZ, 0xc0, !UPT ;  /* 0x0000001612127292 */ /* 0x000fe4000f8ec03f */
[----:B------:R-:W-:-:S03]  /*1a540*/  UIMAD UR4, UR26, UR8, UR4 ;  /* 0x000000081a0472a4 */ /* 0x000fc6000f8e0204 */
[----:B------:R-:W-:Y:S02]  /*1a550*/  @UP0 UIMAD UR23, UR28, UR21, UR7 ;  /* 0x000000151c1702a4 */ /* 0x000fe4000f8e0207 */
[----:B------:R-:W-:-:S03]  /*1a560*/  UIADD3 UR7, -UR8, URZ, URZ ;  /* 0x0000003f08077290 */ /* 0x000fc6000fffe13f */
[----:B------:R-:W-:Y:S01]  /*1a570*/  ULDC UR8, c[0x0][0x610] ;  /* 0x0001840000087ab9 */ /* 0x000fe20000000800 */
[----:B------:R-:W-:Y:S02]  /*1a580*/  UIMAD UR7, UR7, UR25, UR20 ;  /* 0x00000019070772a4 */ /* 0x000fe4000f8e0214 */
[----:B------:R-:W-:Y:S02]  /*1a590*/  UIMAD UR4, UR4, UR8, UR23 ;  /* 0x00000008040472a4 */ /* 0x000fe4000f8e0217 */
[----:B------:R-:W-:-:S04]  /*1a5a0*/  UIMAD UR7, UR7, UR6, UR18 ;  /* 0x00000006070772a4 */ /* 0x000fc8000f8e0212 */
[----:B------:R-:W-:Y:S02]  /*1a5b0*/  USEL UR6, UR7, UR4, !UP0 ;  /* 0x0000000407067287 */ /* 0x000fe4000c000000 */
[----:B------:R-:W-:-:S04]  /*1a5c0*/  USEL UR4, UR4, UR7, !UP0 ;  /* 0x0000000704047287 */ /* 0x000fc8000c000000 */
[----:B------:R-:W-:Y:S02]  /*1a5d0*/  MOV R2, UR6 ;  /* 0x0000000600027c02 */ /* 0x000fe40008000f00 */
[----:B------:R-:W-:-:S07]  /*1a5e0*/  IMAD.U32 R3, RZ, RZ, UR4 ;  /* 0x00000004ff037e24 */ /* 0x000fce000f8e00ff */
.L_x_541:
[----:B------:R-:W-:-:S08]  /*1a5f0*/  NOP ;  /* 0x0000000000007918 */ /* 0x000fd00000000000 */
[----:B0-----:R-:W0:-:S00]  /*1a600*/  USETMAXREG.DEALLOC.CTAPOOL 0x18 ;  /* 0x00000018000079c8 */ /* 0x001e0000080e0500 */
[----:B------:R-:W-:-:S13]  /*1a610*/  ISETP.NE.AND P0, PT, RZ, UR10, PT ;  /* 0x0000000aff007c0c */ /* 0x000fda000bf05270 */
[----:B------:R-:W-:Y:S05]  /*1a620*/  @P0 EXIT ;  /* 0x000000000000094d */ /* 0x000fea0003800000 */
[----:B0-----:R-:W-:Y:S01]  /*1a630*/  LOP3.LUT P0, RZ, R0, 0xff, RZ, 0xc0, !PT ;  /* 0x000000ff00ff7812 */ /* 0x001fe2000780c0ff */
[----:B------:R-:W-:Y:S01]  /*1a640*/  IMAD.MOV.U32 R0, RZ, RZ, 0x1 ;  /* 0x00000001ff007424 */ /* 0x000fe200078e00ff */
[----:B------:R-:W-:-:S11]  /*1a650*/  MOV R6, RZ ;  /* 0x000000ff00067202 */ /* 0x000fd60000000f00 */
[----:B------:R-:W-:Y:S05]  /*1a660*/  @!P0 BRA `(.L_x_544) ;  /* 0x0000000c00b88947 */ /* 0x000fea0003800000 */
[----:B------:R-:W0:Y:S01]  /*1a670*/  S2R R4, SR_TID.X ;  /* 0x0000000000047919 */ /* 0x000e220000002100 */
[----:B------:R-:W-:Y:S01]  /*1a680*/  ULDC UR5, c[0x0][0x28c] ;  /* 0x0000a30000057ab9 */ /* 0x000fe20000000800 */
[----:B------:R-:W-:Y:S01]  /*1a690*/  ULDC UR14, c[0x0][0x658] ;  /* 0x00019600000e7ab9 */ /* 0x000fe20000000800 */
[----:B------:R-:W-:Y:S01]  /*1a6a0*/  UMOV UR6, 0xffffffff ;  /* 0xffffffff00067882 */ /* 0x000fe20000000000 */
[----:B------:R-:W-:Y:S01]  /*1a6b0*/  UIADD3 UR7, UR5, 0x3f, URZ ;  /* 0x0000003f05077890 */ /* 0x000fe2000fffe03f */
[----:B------:R-:W-:Y:S01]  /*1a6c0*/  BSSY B0, `(.L_x_544) ;  /* 0x00000e8000007945 */ /* 0x000fe20003800000 */
[----:B------:R-:W-:Y:S01]  /*1a6d0*/  UMOV UR8, 0x1 ;  /* 0x0000000100087882 */ /* 0x000fe20000000000 */
[----:B------:R-:W-:Y:S01]  /*1a6e0*/  USHF.L.U32 UR6, UR6, UR14, URZ ;  /* 0x0000000e06067299 */ /* 0x000fe2000800063f */
[----:B------:R-:W-:Y:S01]  /*1a6f0*/  IMAD.MOV.U32 R8, RZ, RZ, 0x1 ;  /* 0x00000001ff087424 */ /* 0x000fe200078e00ff */
[----:B------:R-:W-:Y:S01]  /*1a700*/  USHF.L.U32 UR14, UR8, UR14, URZ ;  /* 0x0000000e080e7299 */ /* 0x000fe2000800063f */
[----:B------:R-:W-:Y:S01]  /*1a710*/  IMAD.MOV.U32 R0, RZ, RZ, 0x1 ;  /* 0x00000001ff007424 */ /* 0x000fe200078e00ff */
[----:B------:R-:W-:Y:S01]  /*1a720*/  USHF.R.S32.HI UR8, URZ, 0x1f, UR7 ;  /* 0x0000001f3f087899 */ /* 0x000fe20008011407 */
[----:B------:R-:W-:Y:S01]  /*1a730*/  MOV R6, RZ ;  /* 0x000000ff00067202 */ /* 0x000fe20000000f00 */
[----:B------:R-:W-:Y:S01]  /*1a740*/  ULDC UR4, c[0x0][0xc] ;  /* 0x0000030000047ab9 */ /* 0x000fe20000000800 */
[----:B------:R-:W-:Y:S01]  /*1a750*/  ULDC UR5, c[0x0][0x10] ;  /* 0x0000040000057ab9 */ /* 0x000fe20000000800 */
[----:B------:R-:W-:-:S02]  /*1a760*/  ULEA.HI UR8, UR8, UR7, URZ, 0x6 ;  /* 0x0000000708087291 */ /* 0x000fc4000f8f303f */
[----:B------:R-:W-:Y:S02]  /*1a770*/  UIMAD.WIDE.U32 UR4, UR4, UR5, URZ ;  /* 0x00000005040472a5 */ /* 0x000fe4000f8e003f */
[----:B------:R-:W-:Y:S02]  /*1a780*/  ULOP3.LUT UR15, URZ, UR6, URZ, 0x33, !UPT ;  /* 0x000000063f0f7292 */ /* 0x000fe4000f8e333f */
[----:B------:R-:W-:Y:S01]  /*1a790*/  USHF.R.S32.HI UR21, URZ, 0x6, UR8 ;  /* 0x000000063f157899 */ /* 0x000fe20008011408 */
[----:B------:R-:W-:Y:S01]  /*1a7a0*/  ULDC UR6, c[0x0][0x14] ;  /* 0x0000050000067ab9 */ /* 0x000fe20000000800 */
[----:B------:R-:W-:Y:S01]  /*1a7b0*/  ULDC UR13, c[0x0][0x600] ;  /* 0x00018000000d7ab9 */ /* 0x000fe20000000800 */
[----:B------:R-:W-:Y:S02]  /*1a7c0*/  UIMAD.WIDE.U32 UR46, UR4, UR6, URZ ;  /* 0x00000006042e72a5 */ /* 0x000fe4000f8e003f */
[----:B------:R-:W-:Y:S02]  /*1a7d0*/  UIMAD UR22, UR5, UR6, URZ ;  /* 0x00000006051672a4 */ /* 0x000fe4000f8e023f */
[----:B------:R-:W-:-:S02]  /*1a7e0*/  ULOP3.LUT UR23, UR37, 0x2, URZ, 0xfc, !UPT ;  /* 0x0000000225177892 */ /* 0x000fc4000f8efc3f */
[----:B------:R-:W-:Y:S01]  /*1a7f0*/  UIADD3 UR13, UR13, -0x1, URZ ;  /* 0xffffffff0d0d7890 */ /* 0x000fe2000fffe03f */
[C---:B0-----:R-:W-:Y:S01]  /*1a800*/  LOP3.LUT P2, RZ, R4.reuse, 0x7f, RZ, 0xc0, !PT ;  /* 0x0000007f04ff7812 */ /* 0x041fe2000784c0ff */
[----:B------:R-:W-:Y:S01]  /*1a810*/  UIADD3 UR22, UR47, UR22, URZ ;  /* 0x000000162f167290 */ /* 0x000fe2000fffe03f */
[----:B------:R-:W-:Y:S01]  /*1a820*/  LOP3.LUT P0, RZ, R4, 0x1f, RZ, 0xc0, !PT ;  /* 0x0000001f04ff7812 */ /* 0x000fe2000780c0ff */
[----:B------:R-:W-:Y:S01]  /*1a830*/  UIADD3 UR29, UR21, 0x1, URZ ;  /* 0x00000001151d7890 */ /* 0x000fe2000fffe03f */
[----:B------:R-:W-:Y:S02]  /*1a840*/  ULDC.64 UR48, c[0x0][0x198] ;  /* 0x0000660000307ab9 */ /* 0x000fe40000000a00 */
[----:B------:R-:W-:-:S13]  /*1a850*/  PLOP3.LUT P0, PT, P0, P2, PT, 0x8a, 0x0 ;  /* 0x000000000000781c */ /* 0x000fda0000705172 */
.L_x_556:
[----:B------:R-:W-:-:S03]  /*1a860*/  UMOV UR4, 0xffffffff ;  /* 0xffffffff00047882 */ /* 0x000fc60000000000 */
[----:B------:R-:W-:Y:S05]  /*1a870*/  BRA.DIV UR4, `(.L_x_545) ;  /* 0x0000001204007947 */ /* 0x000fea000b800000 */
[----:B------:R-:W-:-:S13]  /*1a880*/  ELECT P6, URZ, PT ;  /* 0x00000000003f782f */ /* 0x000fda00038c0000 */
.L_x_566:
[----:B------:R-:W-:Y:S04]  /*1a890*/  BSSY B1, `(.L_x_546) ;  /* 0x000004d000017945 */ /* 0x000fe80003800000 */
[----:B------:R-:W-:Y:S05]  /*1a8a0*/  @!P6 BRA `(.L_x_547) ;  /* 0x00000004002ce947 */ /* 0x000fea0003800000 */
[----:B------:R-:W0:Y:S02]  /*1a8b0*/  LDC R4, c[0x0][0x28c] ;  /* 0x0000a300ff047b82 */ /* 0x000e240000000800 */
[----:B0-----:R-:W-:-:S13]  /*1a8c0*/  ISETP.GE.AND P1, PT, R4, 0x1, PT ;  /* 0x000000010400780c */ /* 0x001fda0003f26270 */
[----:B------:R-:W-:Y:S05]  /*1a8d0*/  @!P1 BRA `(.L_x_547) ;  /* 0x0000000400209947 */ /* 0x000fea0003800000 */
[----:B------:R-:W-:Y:S01]  /*1a8e0*/  IMAD.SHL.U32 R2, R2, 0x100, RZ ;  /* 0x0000010002027824 */ /* 0x000fe200078e00ff */
[----:B------:R-:W-:Y:S01]  /*1a8f0*/  MOV R11, RZ ;  /* 0x000000ff000b7202 */ /* 0x000fe20000000f00 */
[----:B------:R-:W-:Y:S01]  /*1a900*/  IMAD.SHL.U32 R3, R3, 0x100, RZ ;  /* 0x0000010003037824 */ /* 0x000fe200078e00ff */
[----:B------:R-:W-:Y:S01]  /*1a910*/  MOV R5, R6 ;  /* 0x0000000600057202 */ /* 0x000fe20000000f00 */
[----:B------:R-:W-:Y:S01]  /*1a920*/  IMAD.U32 R12, RZ, RZ, UR29 ;  /* 0x0000001dff0c7e24 */ /* 0x000fe2000f8e00ff */
[C---:B------:R-:W-:Y:S01]  /*1a930*/  IADD3 R15, R2.reuse, 0xc0, RZ ;  /* 0x000000c0020f7810 */ /* 0x040fe20007ffe0ff */
[----:B------:R-:W-:Y:S02]  /*1a940*/  IMAD.MOV.U32 R4, RZ, RZ, R0 ;  /* 0x000000ffff047224 */ /* 0x000fe400078e0000 */
[C---:B------:R-:W-:Y:S02]  /*1a950*/  VIADD R13, R2.reuse, 0x40 ;  /* 0x00000040020d7836 */ /* 0x040fe40000000000 */
[----:B------:R-:W-:-:S07]  /*1a960*/  VIADD R14, R2, 0x80 ;  /* 0x00000080020e7836 */ /* 0x000fce0000000000 */
.L_x_551:
[----:B------:R-:W0:Y:S01]  /*1a970*/  S2R R10, SR_CgaCtaId ;  /* 0x00000000000a7919 */ /* 0x000e220000008800 */
[----:B------:R-:W-:-:S04]  /*1a980*/  MOV R7, 0x400 ;  /* 0x0000040000077802 */ /* 0x000fc80000000f00 */
[----:B0-----:R-:W-:Y:S02]  /*1a990*/  LEA R16, R10, R7, 0x18 ;  /* 0x000000070a107211 */ /* 0x001fe400078ec0ff */
[----:B------:R-:W-:-:S03]  /*1a9a0*/  SHF.L.U32 R7, R4, 0x1f, RZ ;  /* 0x0000001f04077819 */ /* 0x000fc600000006ff */
[----:B------:R-:W-:-:S04]  /*1a9b0*/  IMAD R10, R5, 0x8, R16 ;  /* 0x00000008050a7824 */ /* 0x000fc800078e0210 */
[----:B------:R-:W0:Y:S02]  /*1a9c0*/  SYNCS.PHASECHK.TRANS64.TRYWAIT P1, [R10+URZ+0x18], R7 ;  /* 0x000018070a0075a7 */ /* 0x000e24000802017f */
[----:B0-----:R-:W-:Y:S05]  /*1a9d0*/  @!P1 BRA `(.L_x_548) ;  /* 0x0000000c00c89947 */ /* 0x001fea0003800000 */
.L_x_567:
[----:B0-----:R-:W0:Y:S01]  /*1a9e0*/  @!P2 LDC R7, c[0x0][0x500] ;  /* 0x00014000ff07ab82 */ /* 0x001e220000000800 */
[----:B------:R-:W-:-:S04]  /*1a9f0*/  UPRMT UR4, UR23, 0x9910, URZ ;  /* 0x0000991017047896 */ /* 0x000fc8000800003f */
[----:B------:R-:W-:-:S06]  /*1aa00*/  UISETP.NE.AND UP0, UPT, UR4, 0x2, UPT ;  /* 0x000000020400788c */ /* 0x000fcc000bf05270 */
[----:B------:R-:W-:Y:S01]  /*1aa10*/  PLOP3.LUT P1, PT, PT, PT, UP0, 0x80, 0x0 ;  /* 0x000000000000781c */ /* 0x000fe20003f2f008 */
[----:B0-----:R0:W-:-:S12]  /*1aa20*/  @!P2 SYNCS.ARRIVE.TRANS64 RZ, [R10+URZ], R7 ;  /* 0x000000070affa9a7 */ /* 0x0011d8000800003f */
[----:B------:R-:W-:Y:S05]  /*1aa30*/  @P1 BRA `(.L_x_549) ;  /* 0x0000000000041947 */ /* 0x000fea0003800000 */
[----:B------:R-:W-:Y:S01]  /*1aa40*/  BPT.TRAP 0x1 ;  /* 0x000000040000795c */ /* 0x000fe20000300000 */
.L_x_549:
[----:B------:R-:W-:Y:S05]  /*1aa50*/  @P0 BRA `(.L_x_550) ;  /* 0x0000000000040947 */ /* 0x000fea0003800000 */
[----:B------:R-:W-:Y:S01]  /*1aa60*/  BPT.TRAP 0x1 ;  /* 0x000000040000795c */ /* 0x000fe20000300000 */
.L_x_550:
[----:B------:R-:W-:Y:S01]  /*1aa70*/  IMAD R16, R5, 0x8000, R16 ;  /* 0x0000800005107824 */ /* 0x000fe200078e0210 */
[----:B------:R-:W-:Y:S01]  /*1aa80*/  R2UR UR43, R11 ;  /* 0x000000000b2b72ca */ /* 0x000fe200000e0000 */
[----:B------:R-:W-:Y:S01]  /*1aa90*/  UIADD3 UR30, UP0, UR48, 0xf0, URZ ;  /* 0x000000f0301e7890 */ /* 0x000fe2000ff1e03f */
[----:B------:R-:W-:Y:S01]  /*1aaa0*/  R2UR UR9, R10 ;  /* 0x000000000a0972ca */ /* 0x000fe200000e0000 */
[----:B------:R-:W-:Y:S01]  /*1aab0*/  VIADD R12, R12, 0xffffffff ;  /* 0xffffffff0c0c7836 */ /* 0x000fe20000000000 */
[----:B------:R-:W-:Y:S01]  /*1aac0*/  R2UR UR16, R16 ;  /* 0x00000000101072ca */ /* 0x000fe200000e0000 */
[----:B------:R-:W-:Y:S01]  /*1aad0*/  UIADD3 UR6, UP1, UR48, 0x1f0, URZ ;  /* 0x000001f030067890 */ /* 0x000fe2000ff3e03f */
[----:B------:R-:W-:Y:S01]  /*1aae0*/  R2UR UR12, R9 ;  /* 0x00000000090c72ca */ /* 0x000fe200000e0000 */
[----:B------:R-:W-:Y:S01]  /*1aaf0*/  UIADD3.X UR31, URZ, UR49, URZ, UP0, !UPT ;  /* 0x000000313f1f7290 */ /* 0x000fe200087fe43f */
[----:B------:R-:W-:Y:S01]  /*1ab00*/  R2UR UR11, R3 ;  /* 0x00000000030b72ca */ /* 0x000fe200000e0000 */
[----:B------:R-:W-:Y:S01]  /*1ab10*/  UIADD3.X UR7, URZ, UR49, URZ, UP1, !UPT ;  /* 0x000000313f077290 */ /* 0x000fe20008ffe43f */
[----:B------:R-:W-:Y:S01]  /*1ab20*/  R2UR UR42, R2 ;  /* 0x00000000022a72ca */ /* 0x000fe200000e0000 */
[----:B------:R-:W-:Y:S01]  /*1ab30*/  UMOV UR4, 0x0 ;  /* 0x0000000000047882 */ /* 0x000fe20000000000 */
[----:B------:R-:W-:Y:S01]  /*1ab40*/  R2UR UR34, R13 ;  /* 0x000000000d2272ca */ /* 0x000fe200000e0000 */
[----:B------:R-:W-:Y:S01]  /*1ab50*/  UMOV UR5, 0x10000000 ;  /* 0x1000000000057882 */ /* 0x000fe20000000000 */
[----:B------:R-:W-:Y:S01]  /*1ab60*/  R2UR UR26, R14 ;  /* 0x000000000e1a72ca */ /* 0x000fe200000e0000 */
[----:B------:R-:W-:Y:S01]  /*1ab70*/  UMOV UR10, UR43 ;  /* 0x0000002b000a7c82 */ /* 0x000fe20008000000 */
[----:B------:R-:W-:Y:S01]  /*1ab80*/  R2UR UR18, R15 ;  /* 0x000000000f1272ca */ /* 0x000fe200000e0000 */
[----:B------:R-:W-:Y:S01]  /*1ab90*/  UIADD3 UR8, UR16, 0x100, URZ ;  /* 0x0000010010087890 */ /* 0x000fe2000fffe03f */
[----:B------:R-:W-:Y:S01]  /*1aba0*/  ISETP.GT.AND P3, PT, R12, 0x1, PT ;  /* 0x000000010c00780c */ /* 0x000fe20003f64270 */
[----:B------:R-:W-:Y:S01]  /*1abb0*/  UIADD3 UR40, UR16, 0x18100, URZ ;  /* 0x0001810010287890 */ /* 0x000fe2000fffe03f */
[----:B------:R-:W-:Y:S01]  /*1abc0*/  IADD3 R5, R5, 0x1, RZ ;  /* 0x0000000105057810 */ /* 0x000fe20007ffe0ff */
[----:B------:R-:W-:Y:S01]  /*1abd0*/  UIADD3 UR32, UR16, 0x1a100, URZ ;  /* 0x0001a10010207890 */ /* 0x000fe2000fffe03f */
[----:B------:R-:W-:Y:S01]  /*1abe0*/  VIADD R11, R11, 0x40 ;  /* 0x000000400b0b7836 */ /* 0x000fe20000000000 */
[----:B------:R-:W-:Y:S01]  /*1abf0*/  UIADD3 UR24, UR16, 0x1c100, URZ ;  /* 0x0001c10010187890 */ /* 0x000fe2000fffe03f */
[----:B------:R-:W-:Y:S01]  /*1ac00*/  ISETP.NE.AND P1, PT, R5, 0x3, PT ;  /* 0x000000030500780c */ /* 0x000fe20003f25270 */
[----:B------:R-:W-:Y:S01]  /*1ac10*/  UIADD3 UR16, UR16, 0x1e100, URZ ;  /* 0x0001e10010107890 */ /* 0x000fe2000fffe03f */
[----:B------:R1:W-:Y:S01]  /*1ac20*/  UTMALDG.3D [UR8], [UR30], desc[UR4] ;  /* 0x000004081e0075b4 */ /* 0x0003e20008011000 */
[----:B------:R-:W-:Y:S01]  /*1ac30*/  UMOV UR41, UR9 ;  /* 0x0000000900297c82 */ /* 0x000fe20008000000 */
[----:B------:R-:W-:Y:S01]  /*1ac40*/  UMOV UR44, UR12 ;  /* 0x0000000c002c7c82 */ /* 0x000fe20008000000 */
[----:B------:R-:W-:Y:S01]  /*1ac50*/  UMOV UR33, UR9 ;  /* 0x0000000900217c82 */ /* 0x000fe20008000000 */
[----:B------:R-:W-:Y:S01]  /*1ac60*/  UMOV UR35, UR43 ;  /* 0x0000002b00237c82 */ /* 0x000fe20008000000 */
[----:B------:R-:W-:Y:S01]  /*1ac70*/  UMOV UR36, UR12 ;  /* 0x0000000c00247c82 */ /* 0x000fe20008000000 */
[----:B------:R-:W-:Y:S01]  /*1ac80*/  UMOV UR25, UR9 ;  /* 0x0000000900197c82 */ /* 0x000fe20008000000 */
[----:B------:R-:W-:Y:S01]  /*1ac90*/  UMOV UR27, UR43 ;  /* 0x0000002b001b7c82 */ /* 0x000fe20008000000 */
[----:B------:R1:W-:Y:S01]  /*1aca0*/  UTMALDG.3D [UR40], [UR6], desc[UR4] ;  /* 0x00000428060075b4 */ /* 0x0003e20008011000 */
[----:B------:R-:W-:Y:S01]  /*1acb0*/  UMOV UR28, UR12 ;  /* 0x0000000c001c7c82 */ /* 0x000fe20008000000 */
[----:B------:R-:W-:Y:S01]  /*1acc0*/  UMOV UR17, UR9 ;  /* 0x0000000900117c82 */ /* 0x000fe20008000000 */
[----:B------:R-:W-:Y:S01]  /*1acd0*/  UMOV UR19, UR43 ;  /* 0x0000002b00137c82 */ /* 0x000fe20008000000 */
[----:B------:R-:W-:Y:S01]  /*1ace0*/  UMOV UR20, UR12 ;  /* 0x0000000c00147c82 */ /* 0x000fe20008000000 */
[----:B0-----:R-:W-:-:S02]  /*1acf0*/  SEL R7, RZ, 0x1, P1 ;  /* 0x00000001ff077807 */ /* 0x001fc40000800000 */
[----:B------:R-:W-:Y:S01]  /*1ad00*/  SEL R5, R5, RZ, P1 ;  /* 0x000000ff05057207 */ /* 0x000fe20000800000 */
[----:B------:R1:W-:Y:S01]  /*1ad10*/  UTMALDG.3D [UR32], [UR6], desc[UR4] ;  /* 0x00000420060075b4 */ /* 0x0003e20008011000 */
[----:B------:R-:W-:Y:S01]  /*1ad20*/  LOP3.LUT R4, R4, R7, RZ, 0x3c, !PT ;  /* 0x0000000704047212 */ /* 0x000fe200078e3cff */
[----:B------:R1:W-:Y:S01]  /*1ad30*/  UTMALDG.3D [UR24], [UR6], desc[UR4] ;  /* 0x00000418060075b4 */ /* 0x0003e20008011000 */
[----:B------:R1:W-:Y:S02]  /*1ad40*/  UTMALDG.3D [UR16], [UR6], desc[UR4] ;  /* 0x00000410060075b4 */ /* 0x0003e40008011000 */
[----:B-1----:R-:W-:Y:S05]  /*1ad50*/  @P3 BRA `(.L_x_551) ;  /* 0xfffffffc00043947 */ /* 0x002fea000383ffff */
.L_x_547:
[----:B------:R-:W-:Y:S05]  /*1ad60*/  BSYNC B1 ;  /* 0x0000000000017941 */ /* 0x000fea0003800000 */
.L_x_546:
[----:B------:R-:W2:Y:S01]  /*1ad70*/  LDL.LU R17, [R1+0x200] ;  /* 0x0002000001117983 */ /* 0x000ea20000300800 */
[----:B------:R-:W-:Y:S01]  /*1ad80*/  LOP3.LUT P1, RZ, R8, 0xff, RZ, 0xc0, !PT ;  /* 0x000000ff08ff7812 */ /* 0x000fe2000782c0ff */
[----:B------:R-:W-:Y:S02]  /*1ad90*/  ULDC.64 UR4, c[0x0][0x650] ;  /* 0x0001940000047ab9 */ /* 0x000fe40000000a00 */
[----:B------:R-:W3:Y:S01]  /*1ada0*/  LDL.LU R16, [R1+0x204] ;  /* 0x0002040001107983 */ /* 0x000ee20000300800 */
[----:B------:R-:W-:Y:S01]  /*1adb0*/  IADD3 R6, R6, UR21, RZ ;  /* 0x0000001506067c10 */ /* 0x000fe2000fffe0ff */
[----:B------:R-:W-:Y:S01]  /*1adc0*/  UISETP.GE.U32.AND UP0, UPT, UR21, 0x3, UPT ;  /* 0x000000031500788c */ /* 0x000fe2000bf06070 */
[----:B------:R-:W-:Y:S01]  /*1add0*/  BSSY B1, `(.L_x_552) ;  /* 0x0000074000017945 */ /* 0x000fe20003800000 */
[----:B------:R-:W-:Y:S01]  /*1ade0*/  IMAD.MOV.U32 R9, RZ, RZ, -0x1 ;  /* 0xffffffffff097424 */ /* 0x000fe200078e00ff */
[----:B------:R-:W-:Y:S02]  /*1adf0*/  PRMT R4, RZ, 0x7610, R4 ;  /* 0x00007610ff047816 */ /* 0x000fe40000000004 */
[----:B------:R-:W-:-:S02]  /*1ae00*/  PRMT R8, RZ, 0x7610, R8 ;  /* 0x00007610ff087816 */ /* 0x000fc40000000008 */
[----:B------:R-:W-:Y:S01]  /*1ae10*/  PLOP3.LUT P3, PT, PT, PT, UP0, 0x80, 0x0 ;  /* 0x000000000000781c */ /* 0x000fe20003f6f008 */
[----:B------:R-:W0:Y:S01]  /*1ae20*/  @P1 S2R R3, SR_CgaCtaId ;  /* 0x0000000000031919 */ /* 0x000e220000008800 */
[----:B------:R-:W-:-:S04]  /*1ae30*/  @P1 MOV R2, 0x400 ;  /* 0x0000040000021802 */ /* 0x000fc80000000f00 */
[----:B0-----:R-:W-:-:S04]  /*1ae40*/  @P1 LEA R2, R3, R2, 0x18 ;  /* 0x0000000203021211 */ /* 0x001fc800078ec0ff */
[----:B------:R0:W-:Y:S01]  /*1ae50*/  @P1 SYNCS.ARRIVE.TRANS64.A1T0 RZ, [R2+URZ+0x48], RZ ;  /* 0x000048ff02ff19a7 */ /* 0x0001e2000810003f */
[----:B------:R-:W-:Y:S01]  /*1ae60*/  ISETP.GT.U32.AND P1, PT, R6, 0x2, PT ;  /* 0x000000020600780c */ /* 0x000fe20003f24070 */
[----:B0-----:R-:W-:-:S05]  /*1ae70*/  IMAD.U32 R2, RZ, RZ, UR21 ;  /* 0x00000015ff027e24 */ /* 0x001fca000f8e00ff */
[----:B------:R-:W-:Y:S01]  /*1ae80*/  ISETP.LT.U32.AND P1, PT, R2, 0x3, P1 ;  /* 0x000000030200780c */ /* 0x000fe20000f21070 */
[----:B------:R-:W-:Y:S01]  /*1ae90*/  IMAD.WIDE.U32 R2, R6, -0x55555555, RZ ;  /* 0xaaaaaaab06027825 */ /* 0x000fe200078e00ff */
[----:B------:R-:W-:-:S04]  /*1aea0*/  MOV R2, 0xffffffff ;  /* 0xffffffff00027802 */ /* 0x000fc80000000f00 */
[----:B------:R-:W-:Y:S02]  /*1aeb0*/  SHF.R.U32.HI R5, RZ, 0x1, R3 ;  /* 0x00000001ff057819 */ /* 0x000fe40000011603 */
[----:B------:R-:W-:-:S03]  /*1aec0*/  SEL R3, RZ, 0x1, !P1 ;  /* 0x00000001ff037807 */ /* 0x000fc60004800000 */
[----:B------:R-:W-:Y:S01]  /*1aed0*/  IMAD R6, R5, -0x3, R6 ;  /* 0xfffffffd05067824 */ /* 0x000fe200078e0206 */
[----:B------:R-:W-:Y:S01]  /*1aee0*/  LOP3.LUT R0, R0, R3, RZ, 0x3c, !PT ;  /* 0x0000000300007212 */ /* 0x000fe200078e3cff */
[----:B------:R-:W-:-:S03]  /*1aef0*/  IMAD.MOV.U32 R3, RZ, RZ, -0x1 ;  /* 0xffffffffff037424 */ /* 0x000fc600078e00ff */
[----:B------:R-:W-:Y:S02]  /*1af00*/  @P3 LOP3.LUT R0, R0, 0x1, R5, 0x78, !PT ;  /* 0x0000000100003812 */ /* 0x000fe400078e7805 */
[----:B---3--:R-:W-:-:S04]  /*1af10*/  IADD3 R16, P1, R16, UR46, RZ ;  /* 0x0000002e10107c10 */ /* 0x008fc8000ff3e0ff */
[----:B--2---:R-:W-:Y:S01]  /*1af20*/  IADD3.X R17, R17, UR22, RZ, P1, !PT ;  /* 0x0000001611117c10 */ /* 0x004fe20008ffe4ff */
[----:B------:R0:W-:Y:S01]  /*1af30*/  STL [R1+0x204], R16 ;  /* 0x0002041001007387 */ /* 0x0001e20000100800 */
[----:B------:R-:W-:-:S03]  /*1af40*/  ISETP.GE.U32.AND P1, PT, R16, UR4, PT ;  /* 0x0000000410007c0c */ /* 0x000fc6000bf26070 */
[----:B------:R0:W-:Y:S01]  /*1af50*/  STL [R1+0x200], R17 ;  /* 0x0002001101007387 */ /* 0x0001e20000100800 */
[----:B------:R-:W-:-:S13]  /*1af60*/  ISETP.GE.U32.AND.EX P1, PT, R17, UR5, PT, P1 ;  /* 0x0000000511007c0c */ /* 0x000fda000bf26110 */
[----:B0-----:R-:W-:Y:S05]  /*1af70*/  @P1 BRA `(.L_x_553) ;  /* 0x0000000400641947 */ /* 0x001fea0003800000 */
[----:B------:R-:W0:Y:S01]  /*1af80*/  S2R R7, SR_CTAID.X ;  /* 0x0000000000077919 */ /* 0x000e220000002500 */
[----:B------:R-:W-:Y:S01]  /*1af90*/  ULDC UR4, c[0x0][0x150] ;  /* 0x0000540000047ab9 */ /* 0x000fe20000000800 */
[----:B------:R-:W1:Y:S01]  /*1afa0*/  LDC R4, c[0x0][0x144] ;  /* 0x00005100ff047b82 */ /* 0x000e620000000800 */
[----:B------:R-:W-:Y:S01]  /*1afb0*/  UISETP.NE.AND UP0, UPT, UR38, URZ, UPT ;  /* 0x0000003f2600728c */ /* 0x000fe2000bf05270 */
[----:B------:R-:W2:Y:S01]  /*1afc0*/  S2R R5, SR_CTAID.Y ;  /* 0x0000000000057919 */ /* 0x000ea20000002600 */
[----:B------:R-:W-:-:S04]  /*1afd0*/  ULDC UR7, c[0x0][0x630] ;  /* 0x00018c0000077ab9 */ /* 0x000fc80000000800 */
[----:B------:R-:W-:Y:S01]  /*1afe0*/  PLOP3.LUT P1, PT, PT, PT, UP0, 0x80, 0x0 ;  /* 0x000000000000781c */ /* 0x000fe20003f2f008 */
[----:B------:R-:W3:Y:S01]  /*1aff0*/  LDC R10, c[0x0][0x148] ;  /* 0x00005200ff0a7b82 */ /* 0x000ee20000000800 */
[----:B0-----:R-:W-:Y:S02]  /*1b000*/  I2FP.F32.U32 R2, R7 ;  /* 0x0000000700027245 */ /* 0x001fe40000201000 */
[----:B--2---:R-:W-:-:S03]  /*1b010*/  I2FP.F32.U32 R3, R5 ;  /* 0x0000000500037245 */ /* 0x004fc60000201000 */
[----:B------:R-:W-:Y:S01]  /*1b020*/  FMUL R2, R2, UR4 ;  /* 0x0000000402027c20 */ /* 0x000fe20008400000 */
[----:B------:R-:W-:Y:S02]  /*1b030*/  ULDC UR4, c[0x0][0x154] ;  /* 0x0000550000047ab9 */ /* 0x000fe40000000800 */
[----:B------:R-:W-:Y:S01]  /*1b040*/  FMUL R9, R3, UR4 ;  /* 0x0000000403097c20 */ /* 0x000fe20008400000 */
[----:B------:R-:W-:Y:S02]  /*1b050*/  ULDC.64 UR4, c[0x0][0x628] ;  /* 0x00018a0000047ab9 */ /* 0x000fe40000000a00 */
[----:B------:R-:W0:Y:S08]  /*1b060*/  F2I.U32.TRUNC.NTZ R2, R2 ;  /* 0x0000000200027305 */ /* 0x000e30000020f000 */
[----:B------:R-:W2:Y:S01]  /*1b070*/  F2I.U32.TRUNC.NTZ R9, R9 ;  /* 0x0000000900097305 */ /* 0x000ea2000020f000 */
[----:B0-----:R-:W-:-:S02]  /*1b080*/  IMAD.MOV R3, RZ, RZ, -R2 ;  /* 0x000000ffff037224 */ /* 0x001fc400078e0a02 */
[----:B------:R-:W-:Y:S02]  /*1b090*/  IMAD.MOV.U32 R2, RZ, RZ, R16 ;  /* 0x000000ffff027224 */ /* 0x000fe400078e0010 */
[----:B-1----:R-:W-:Y:S01]  /*1b0a0*/  IMAD R7, R4, R3, R7 ;  /* 0x0000000304077224 */ /* 0x002fe200078e0207 */
[----:B--2---:R-:W-:-:S05]  /*1b0b0*/  IADD3 R3, -R9, RZ, RZ ;  /* 0x000000ff09037210 */ /* 0x004fca0007ffe1ff */
[----:B---3--:R-:W-:Y:S01]  /*1b0c0*/  @P1 IMAD R7, R10, R3, R5 ;  /* 0x000000030a071224 */ /* 0x008fe200078e0205 */
[----:B------:R-:W-:Y:S01]  /*1b0d0*/  ISETP.NE.U32.AND P1, PT, RZ, UR4, PT ;  /* 0x00000004ff007c0c */ /* 0x000fe2000bf25070 */
[----:B------:R-:W-:-:S03]  /*1b0e0*/  IMAD.MOV.U32 R3, RZ, RZ, R17 ;  /* 0x000000ffff037224 */ /* 0x000fc600078e0011 */
[----:B------:R-:W-:-:S13]  /*1b0f0*/  ISETP.NE.AND.EX P1, PT, RZ, UR5, PT, P1 ;  /* 0x00000005ff007c0c */ /* 0x000fda000bf25310 */
[----:B------:R-:W-:Y:S05]  /*1b100*/  @!P1 BRA `(.L_x_554) ;  /* 0x0000000000289947 */ /* 0x000fea0003800000 */
[----:B------:R-:W-:Y:S02]  /*1b110*/  ULDC UR6, c[0x0][0x634] ;  /* 0x00018d0000067ab9 */ /* 0x000fe40000000800 */
[----:B------:R-:W-:-:S04]  /*1b120*/  IADD3 R3, P1, R16, UR6, RZ ;  /* 0x0000000610037c10 */ /* 0x000fc8000ff3e0ff */
[----:B------:R-:W-:-:S05]  /*1b130*/  IADD3.X R9, RZ, R17, RZ, P1, !PT ;  /* 0x00000011ff097210 */ /* 0x000fca0000ffe4ff */
[----:B------:R-:W-:-:S04]  /*1b140*/  IMAD.WIDE.U32 R4, R9, UR4, RZ ;  /* 0x0000000409047c25 */ /* 0x000fc8000f8e00ff */
[----:B------:R-:W-:-:S04]  /*1b150*/  IMAD.WIDE.U32 R4, P1, R3, UR5, R4 ;  /* 0x0000000503047c25 */ /* 0x000fc8000f820004 */
[----:B------:R-:W-:-:S04]  /*1b160*/  IMAD.WIDE.U32 R2, R3, UR4, RZ ;  /* 0x0000000403027c25 */ /* 0x000fc8000f8e00ff */
[----:B------:R-:W-:Y:S01]  /*1b170*/  IMAD.MOV.U32 R2, RZ, RZ, R5 ;  /* 0x000000ffff027224 */ /* 0x000fe200078e0005 */
[----:B------:R-:W-:Y:S01]  /*1b180*/  IADD3 RZ, P3, R3, R4, RZ ;  /* 0x0000000403ff7210 */ /* 0x000fe20007f7e0ff */
[----:B------:R-:W-:-:S04]  /*1b190*/  IMAD.X R3, RZ, RZ, RZ, P1 ;  /* 0x000000ffff037224 */ /* 0x000fc800008e06ff */
[----:B------:R-:W-:-:S08]  /*1b1a0*/  IMAD.WIDE.U32.X R2, R9, UR5, R2, P3 ;  /* 0x0000000509027c25 */ /* 0x000fd000098e0402 */
.L_x_554:
[--C-:B------:R-:W-:Y:S01]  /*1b1b0*/  SHF.R.U64 R9, R2, UR7, R3.reuse ;  /* 0x0000000702097c19 */ /* 0x100fe20008001203 */
[----:B------:R-:W-:Y:S01]  /*1b1c0*/  ULDC.64 UR4, c[0x0][0x620] ;  /* 0x0001880000047ab9 */ /* 0x000fe20000000a00 */
[----:B------:R-:W-:Y:S01]  /*1b1d0*/  SHF.R.U32.HI R2, RZ, UR7, R3 ;  /* 0x00000007ff027c19 */ /* 0x000fe20008011603 */
[----:B------:R-:W-:Y:S01]  /*1b1e0*/  IMAD.MOV.U32 R3, RZ, RZ, R17 ;  /* 0x000000ffff037224 */ /* 0x000fe200078e0011 */
[----:B------:R-:W-:Y:S01]  /*1b1f0*/  IADD3 R11, P1, RZ, -R9, RZ ;  /* 0x80000009ff0b7210 */ /* 0x000fe20007f3e0ff */
[----:B------:R-:W-:-:S03]  /*1b200*/  ULDC.64 UR6, c[0x0][0x640] ;  /* 0x0001900000067ab9 */ /* 0x000fc60000000a00 */
[----:B------:R-:W-:Y:S02]  /*1b210*/  IADD3.X R2, RZ, ~R2, RZ, P1, !PT ;  /* 0x80000002ff027210 */ /* 0x000fe40000ffe4ff */
[----:B------:R-:W-:-:S03]  /*1b220*/  ISETP.NE.U32.AND P1, PT, RZ, UR6, PT ;  /* 0x00000006ff007c0c */ /* 0x000fc6000bf25070 */
[----:B------:R-:W-:Y:S01]  /*1b230*/  IMAD R2, R2, UR4, RZ ;  /* 0x0000000402027c24 */ /* 0x000fe2000f8e02ff */
[----:B------:R-:W-:-:S03]  /*1b240*/  ISETP.NE.AND.EX P1, PT, RZ, UR7, PT, P1 ;  /* 0x00000007ff007c0c */ /* 0x000fc6000bf25310 */
[----:B------:R-:W-:Y:S02]  /*1b250*/  IMAD R5, R11, UR5, R2 ;  /* 0x000000050b057c24 */ /* 0x000fe4000f8e0202 */
[----:B------:R-:W-:-:S04]  /*1b260*/  IMAD.MOV.U32 R2, RZ, RZ, R16 ;  /* 0x000000ffff027224 */ /* 0x000fc800078e0010 */
[----:B------:R-:W-:Y:S01]  /*1b270*/  IMAD.WIDE.U32 R2, R11, UR4, R2 ;  /* 0x000000040b027c25 */ /* 0x000fe2000f8e0002 */
[----:B------:R-:W-:-:S04]  /*1b280*/  ULDC UR4, c[0x0][0x618] ;  /* 0x0001860000047ab9 */ /* 0x000fc80000000800 */
[----:B------:R-:W-:-:S04]  /*1b290*/  IADD3 R3, R3, R5, RZ ;  /* 0x0000000503037210 */ /* 0x000fc80007ffe0ff */
[--C-:B------:R-:W-:Y:S02]  /*1b2a0*/  SHF.R.U64 R10, R2, UR4, R3.reuse ;  /* 0x00000004020a7c19 */ /* 0x100fe40008001203 */
[----:B------:R-:W-:Y:S01]  /*1b2b0*/  SHF.R.U32.HI R3, RZ, UR4, R3 ;  /* 0x00000004ff037c19 */ /* 0x000fe20008011603 */
[----:B------:R-:W-:-:S03]  /*1b2c0*/  ULDC UR4, c[0x0][0x608] ;  /* 0x0001820000047ab9 */ /* 0x000fc60000000800 */
[--C-:B------:R-:W-:Y:S02]  /*1b2d0*/  SHF.R.U64 R12, R10, UR4, R3.reuse ;  /* 0x000000040a0c7c19 */ /* 0x100fe40008001203 */
[----:B------:R-:W-:Y:S01]  /*1b2e0*/  SHF.R.U32.HI R3, RZ, UR4, R3 ;  /* 0x00000004ff037c19 */ /* 0x000fe20008011603 */
[----:B------:R-:W-:-:S03]  /*1b2f0*/  ULDC UR4, c[0x0][0x658] ;  /* 0x0001960000047ab9 */ /* 0x000fc60000000800 */
[--C-:B------:R-:W-:Y:S02]  /*1b300*/  SHF.R.U64 R11, R12, UR4, R3.reuse ;  /* 0x000000040c0b7c19 */ /* 0x100fe40008001203 */
[----:B------:R-:W-:-:S03]  /*1b310*/  SHF.R.U32.HI R13, RZ, UR4, R3 ;  /* 0x00000004ff0d7c19 */ /* 0x000fc60008011603 */
[----:B------:R-:W-:Y:S02]  /*1b320*/  IMAD.MOV.U32 R2, RZ, RZ, R11 ;  /* 0x000000ffff027224 */ /* 0x000fe400078e000b */
[----:B------:R-:W-:Y:S01]  /*1b330*/  IMAD.MOV.U32 R3, RZ, RZ, R13 ;  /* 0x000000ffff037224 */ /* 0x000fe200078e000d */
[----:B------:R-:W-:Y:S06]  /*1b340*/  @!P1 BRA `(.L_x_555) ;  /* 0x0000000000289947 */ /* 0x000fec0003800000 */
        /* <DEDUP_REMOVED lines=10> */
.L_x_555:
[----:B------:R-:W-:Y:S01]  /*1b3f0*/  ULDC UR4, c[0x0][0x648] ;  /* 0x0001920000047ab9 */ /* 0x000fe20000000800 */
[----:B------:R-:W-:Y:S01]  /*1b400*/  LOP3.LUT R12, R12, UR15, RZ, 0xc0, !PT ;  /* 0x0000000f0c0c7c12 */ /* 0x000fe2000f8ec0ff */
[----:B------:R-:W-:Y:S01]  /*1b410*/  UISETP.NE.AND UP0, UPT, UR38, URZ, UPT ;  /* 0x0000003f2600728c */ /* 0x000fe2000bf05270 */
[----:B------:R-:W-:Y:S01]  /*1b420*/  SHF.R.U64 R3, R2, UR4, R3 ;  /* 0x0000000402037c19 */ /* 0x000fe20008001203 */
[----:B------:R-:W-:Y:S01]  /*1b430*/  ULDC UR4, c[0x0][0x638] ;  /* 0x00018e0000047ab9 */ /* 0x000fe20000000800 */
[----:B------:R-:W-:Y:S02]  /*1b440*/  LOP3.LUT R4, R10, UR13, RZ, 0xc0, !PT ;  /* 0x0000000d0a047c12 */ /* 0x000fe4000f8ec0ff */
[C---:B------:R-:W-:Y:S01]  /*1b450*/  IADD3 R2, -R3.reuse, RZ, RZ ;  /* 0x000000ff03027210 */ /* 0x040fe20007ffe1ff */
[----:B------:R-:W-:Y:S01]  /*1b460*/  IMAD R12, R3, UR14, R12 ;  /* 0x0000000e030c7c24 */ /* 0x000fe2000f8e020c */
[----:B------:R-:W-:Y:S02]  /*1b470*/  PLOP3.LUT P1, PT, PT, PT, UP0, 0x40, 0x0 ;  /* 0x000000000000781c */ /* 0x000fe40003f2e808 */
[----:B------:R-:W-:Y:S01]  /*1b480*/  PLOP3.LUT P3, PT, PT, PT, UP0, 0x40, 0x0 ;  /* 0x000000000000781c */ /* 0x000fe20003f6e808 */
[----:B------:R-:W-:Y:S01]  /*1b490*/  IMAD R11, R2, UR4, R11 ;  /* 0x00000004020b7c24 */ /* 0x000fe2000f8e020b */
[----:B------:R-:W-:-:S02]  /*1b4a0*/  ULDC UR4, c[0x0][0x610] ;  /* 0x0001840000047ab9 */ /* 0x000fc40000000800 */
[----:B------:R-:W-:Y:S01]  /*1b4b0*/  IMAD R7, R12, UR4, R7 ;  /* 0x000000040c077c24 */ /* 0x000fe2000f8e0207 */
[----:B------:R-:W-:Y:S02]  /*1b4c0*/  ULDC UR4, c[0x0][0x600] ;  /* 0x0001800000047ab9 */ /* 0x000fe40000000800 */
[----:B------:R-:W-:-:S05]  /*1b4d0*/  IMAD R4, R11, UR4, R4 ;  /* 0x000000040b047c24 */ /* 0x000fca000f8e0204 */
[----:B------:R-:W-:Y:S02]  /*1b4e0*/  SEL R2, R4, R7, P1 ;  /* 0x0000000704027207 */ /* 0x000fe40000800000 */
[----:B------:R-:W-:Y:S01]  /*1b4f0*/  SEL R3, R7, R4, P3 ;  /* 0x0000000407037207 */ /* 0x000fe20001800000 */
[----:B------:R-:W-:-:S07]  /*1b500*/  IMAD.MOV.U32 R4, RZ, RZ, 0x1 ;  /* 0x00000001ff047424 */ /* 0x000fce00078e00ff */
.L_x_553:
[----:B------:R-:W-:Y:S05]  /*1b510*/  BSYNC B1 ;  /* 0x0000000000017941 */ /* 0x000fea0003800000 */
.L_x_552:
[----:B------:R-:W-:-:S13]  /*1b520*/  LOP3.LUT P1, RZ, R4, 0xff, RZ, 0xc0, !PT ;  /* 0x000000ff04ff7812 */ /* 0x000fda000782c0ff */
[----:B------:R-:W-:Y:S05]  /*1b530*/  @P1 BRA `(.L_x_556) ;  /* 0xfffffff000c81947 */ /* 0x000fea000383ffff */
[----:B------:R-:W-:Y:S05]  /*1b540*/  BSYNC B0 ;  /* 0x0000000000007941 */ /* 0x000fea0003800000 */
.L_x_544:
[----:B------:R-:W-:-:S03]  /*1b550*/  UMOV UR4, 0xffffffff ;  /* 0xffffffff00047882 */ /* 0x000fc60000000000 */
[----:B------:R-:W-:Y:S05]  /*1b560*/  BRA.DIV UR4, `(.L_x_557) ;  /* 0x0000000204f87947 */ /* 0x000fea000b800000 */
[----:B------:R-:W-:-:S13]  /*1b570*/  ELECT P6, URZ, PT ;  /* 0x00000000003f782f */ /* 0x000fda00038c0000 */
.L_x_570:
[----:B------:R-:W-:Y:S04]  /*1b580*/  BSSY B0, `(.L_x_558) ;  /* 0x0000023000007945 */ /* 0x000fe80003800000 */
[----:B------:R-:W-:Y:S05]  /*1b590*/  @!P6 BRA `(.L_x_559) ;  /* 0x000000000084e947 */ /* 0x000fea0003800000 */
[----:B------:R-:W-:-:S04]  /*1b5a0*/  ULOP3.LUT UR4, UR37, 0x2, URZ, 0xfc, !UPT ;  /* 0x0000000225047892 */ /* 0x000fc8000f8efc3f */
[----:B------:R-:W-:-:S06]  /*1b5b0*/  UISETP.NE.AND UP0, UPT, UR4, 0x3, UPT ;  /* 0x000000030400788c */ /* 0x000fcc000bf05270 */
[----:B------:R-:W-:-:S13]  /*1b5c0*/  PLOP3.LUT P0, PT, PT, PT, UP0, 0x80, 0x0 ;  /* 0x000000000000781c */ /* 0x000fda0003f0f008 */
[----:B------:R-:W-:Y:S05]  /*1b5d0*/  @!P0 BRA `(.L_x_560) ;  /* 0x0000000000048947 */ /* 0x000fea0003800000 */
[----:B------:R-:W-:Y:S01]  /*1b5e0*/  BPT.TRAP 0x1 ;  /* 0x000000040000795c */ /* 0x000fe20000300000 */
.L_x_560:
[----:B------:R-:W0:Y:S01]  /*1b5f0*/  S2R R3, SR_CgaCtaId ;  /* 0x0000000000037919 */ /* 0x000e220000008800 */
[----:B------:R-:W-:-:S04]  /*1b600*/  MOV R2, 0x400 ;  /* 0x0000040000027802 */ /* 0x000fc80000000f00 */
[----:B0-----:R-:W-:Y:S02]  /*1b610*/  LEA R3, R3, R2, 0x18 ;  /* 0x0000000203037211 */ /* 0x001fe400078ec0ff */
[----:B------:R-:W-:-:S03]  /*1b620*/  SHF.L.U32 R2, R0, 0x1f, RZ ;  /* 0x0000001f00027819 */ /* 0x000fc600000006ff */
[----:B------:R-:W-:-:S05]  /*1b630*/  VIADD R3, R3, 0x18 ;  /* 0x0000001803037836 */ /* 0x000fca0000000000 */
[----:B------:R-:W-:-:S04]  /*1b640*/  LEA R5, R6, R3, 0x3 ;  /* 0x0000000306057211 */ /* 0x000fc800078e18ff */
[----:B------:R-:W0:Y:S02]  /*1b650*/  SYNCS.PHASECHK.TRANS64.TRYWAIT P0, [R5+URZ], R2 ;  /* 0x00000002050075a7 */ /* 0x000e24000800017f */
[----:B0-----:R-:W-:Y:S05]  /*1b660*/  @!P0 BRA `(.L_x_561) ;  /* 0x0000000000d88947 */ /* 0x001fea0003800000 */
.L_x_571:
[----:B------:R-:W-:-:S05]  /*1b670*/  VIADD R6, R6, 0x1 ;  /* 0x0000000106067836 */ /* 0x000fca0000000000 */
[----:B------:R-:W-:-:S04]  /*1b680*/  ISETP.NE.AND P0, PT, R6, 0x3, PT ;  /* 0x000000030600780c */ /* 0x000fc80003f05270 */
[----:B0-----:R-:W-:Y:S02]  /*1b690*/  SEL R5, RZ, 0x1, P0 ;  /* 0x00000001ff057807 */ /* 0x001fe40000000000 */
[----:B------:R-:W-:Y:S02]  /*1b6a0*/  SEL R6, R6, RZ, P0 ;  /* 0x000000ff06067207 */ /* 0x000fe40000000000 */
[----:B------:R-:W-:-:S03]  /*1b6b0*/  LOP3.LUT R5, R0, R5, RZ, 0x3c, !PT ;  /* 0x0000000500057212 */ /* 0x000fc600078e3cff */
[----:B------:R-:W-:Y:S01]  /*1b6c0*/  IMAD R7, R6, 0x8, R3 ;  /* 0x0000000806077824 */ /* 0x000fe200078e0203 */
[----:B------:R-:W-:-:S04]  /*1b6d0*/  SHF.L.U32 R0, R5, 0x1f, RZ ;  /* 0x0000001f05007819 */ /* 0x000fc800000006ff */
[----:B------:R-:W0:Y:S02]  /*1b6e0*/  SYNCS.PHASECHK.TRANS64.TRYWAIT P0, [R7+URZ], R0 ;  /* 0x00000000070075a7 */ /* 0x000e24000800017f */
[----:B0-----:R-:W-:Y:S05]  /*1b6f0*/  @!P0 BRA `(.L_x_562) ;  /* 0x0000000000c88947 */ /* 0x001fea0003800000 */
.L_x_572:
[----:B0-----:R-:W-:-:S04]  /*1b700*/  IADD3 R0, R6, 0x1, RZ ;  /* 0x0000000106007810 */ /* 0x001fc80007ffe0ff */
[----:B------:R-:W-:-:S04]  /*1b710*/  ISETP.NE.AND P0, PT, R0, 0x3, PT ;  /* 0x000000030000780c */ /* 0x000fc80003f05270 */
[----:B------:R-:W-:Y:S02]  /*1b720*/  SEL R2, RZ, 0x1, P0 ;  /* 0x00000001ff027807 */ /* 0x000fe40000000000 */
[----:B------:R-:W-:Y:S02]  /*1b730*/  SEL R0, R0, RZ, P0 ;  /* 0x000000ff00007207 */ /* 0x000fe40000000000 */
[----:B------:R-:W-:-:S03]  /*1b740*/  LOP3.LUT R2, R5, R2, RZ, 0x3c, !PT ;  /* 0x0000000205027212 */ /* 0x000fc600078e3cff */
[----:B------:R-:W-:Y:S01]  /*1b750*/  IMAD R3, R0, 0x8, R3 ;  /* 0x0000000800037824 */ /* 0x000fe200078e0203 */
[----:B------:R-:W-:-:S07]  /*1b760*/  SHF.L.U32 R0, R2, 0x1f, RZ ;  /* 0x0000001f02007819 */ /* 0x000fce00000006ff */
.L_x_563:
[----:B0-----:R0:W1:Y:S02]  /*1b770*/  SYNCS.PHASECHK.TRANS64.TRYWAIT P0, [R3+URZ], R0 ;  /* 0x00000000030075a7 */ /* 0x001064000800017f */
[----:B-1----:R-:W-:Y:S05]  /*1b780*/  @!P0 NANOSLEEP.SYNCS 0x989680 ;  /* 0x009896800000895d */ /* 0x002fea0003900000 */
[----:B------:R-:W1:Y:S02]  /*1b790*/  @!P0 SYNCS.PHASECHK.TRANS64 P0, [R3+URZ], R0 ;  /* 0x00000000030085a7 */ /* 0x000e64000800007f */
[----:B-1----:R-:W-:Y:S05]  /*1b7a0*/  @!P0 BRA `(.L_x_563) ;  /* 0xfffffffc00f08947 */ /* 0x002fea000383ffff */
.L_x_559:
[----:B------:R-:W-:Y:S05]  /*1b7b0*/  BSYNC B0 ;  /* 0x0000000000007941 */ /* 0x000fea0003800000 */
.L_x_558:
[----:B------:R-:W-:Y:S05]  /*1b7c0*/  EXIT ;  /* 0x000000000000794d */ /* 0x000fea0003800000 */
.L_x_17:
[----:B-1----:R1:W4:Y:S02]  /*1b7d0*/  SYNCS.PHASECHK.TRANS64.TRYWAIT P1, [R3+URZ], R0 ;  /* 0x00000000030075a7 */ /* 0x002324000802017f */
[----:B----4-:R-:W-:Y:S05]  /*1b7e0*/  @!P1 NANOSLEEP.SYNCS 0x989680 ;  /* 0x009896800000995d */ /* 0x010fea0003900000 */
[----:B------:R-:W4:Y:S02]  /*1b7f0*/  @!P1 SYNCS.PHASECHK.TRANS64 P1, [R3+URZ], R0 ;  /* 0x00000000030095a7 */ /* 0x000f24000802007f */
[----:B----4-:R-:W-:Y:S05]  /*1b800*/  @!P1 BRA `(.L_x_17) ;  /* 0xfffffffc00f09947 */ /* 0x010fea000383ffff */
[----:B------:R-:W-:Y:S05]  /*1b810*/  BRA `(.L_x_16) ;  /* 0xfffffe5800f87947 */ /* 0x000fea000383ffff */
.L_x_22:
[----:B-1----:R-:W-:-:S04]  /*1b820*/  IMAD.U32 R5, RZ, RZ, UR8 ;  /* 0x00000008ff057e24 */ /* 0x002fc8000f8e00ff */
[----:B------:R1:W2:Y:S03]  /*1b830*/  SYNCS.PHASECHK.TRANS64.TRYWAIT P1, [R5+URZ], R4 ;  /* 0x00000004050075a7 */ /* 0x0002a6000802017f */
[----:B--2---:R-:W-:Y:S05]  /*1b840*/  @!P1 NANOSLEEP.SYNCS 0x989680 ;  /* 0x009896800000995d */ /* 0x004fea0003900000 */
[----:B------:R-:W2:Y:S02]  /*1b850*/  @!P1 SYNCS.PHASECHK.TRANS64 P1, [R5+URZ], R4 ;  /* 0x00000004050095a7 */ /* 0x000ea4000802007f */
[----:B--2---:R-:W-:Y:S05]  /*1b860*/  @!P1 BRA `(.L_x_22) ;  /* 0xfffffffc00ec9947 */ /* 0x004fea000383ffff */
[----:B------:R-:W-:Y:S05]  /*1b870*/  BRA `(.L_x_21) ;  /* 0xfffffe9000707947 */ /* 0x000fea000383ffff */
.L_x_545:
[----:B------:R-:W-:Y:S01]  /*1b880*/  BSSY B1, `(.L_x_564) ;  /* 0x0000006000017945 */ /* 0x000fe20003800000 */
[----:B------:R-:W-:-:S07]  /*1b890*/  MOV R15, 0xffffffff ;  /* 0xffffffff000f7802 */ /* 0x000fce0000000f00 */
[----:B------:R-:W-:Y:S05]  /*1b8a0*/  WARPSYNC.COLLECTIVE R15, `(.L_x_565) ;  /* 0x000000000f0c7348 */ /* 0x000fea0003c00000 */
[----:B------:R-:W-:Y:S02]  /*1b8b0*/  ELECT P6, UR62, PT ;  /* 0x00000000003e782f */ /* 0x000fe400038c0000 */
[----:B------:R-:W-:Y:S01]  /*1b8c0*/  MOV R14, UR62 ;  /* 0x0000003e000e7c02 */ /* 0x000fe20008000f00 */
[----:B------:R-:W-:Y:S10]  /*1b8d0*/  ENDCOLLECTIVE ;  /* 0x000000000000791b */ /* 0x000ff40003800000 */
.L_x_565:
[----:B------:R-:W-:Y:S05]  /*1b8e0*/  BSYNC B1 ;  /* 0x0000000000017941 */ /* 0x000fea0003800000 */
.L_x_564:
[----:B------:R-:W-:Y:S05]  /*1b8f0*/  BRA `(.L_x_566) ;  /* 0xffffffec00e47947 */ /* 0x000fea000383ffff */
.L_x_548:
[----:B0-----:R0:W1:Y:S02]  /*1b900*/  SYNCS.PHASECHK.TRANS64.TRYWAIT P1, [R10+URZ+0x18], R7 ;  /* 0x000018070a0075a7 */ /* 0x001064000802017f */
[----:B-1----:R-:W-:Y:S05]  /*1b910*/  @!P1 NANOSLEEP.SYNCS 0x989680 ;  /* 0x009896800000995d */ /* 0x002fea0003900000 */
[----:B------:R-:W1:Y:S02]  /*1b920*/  @!P1 SYNCS.PHASECHK.TRANS64 P1, [R10+URZ+0x18], R7 ;  /* 0x000018070a0095a7 */ /* 0x000e64000802007f */
[----:B-1----:R-:W-:Y:S05]  /*1b930*/  @!P1 BRA `(.L_x_548) ;  /* 0xfffffffc00f09947 */ /* 0x002fea000383ffff */
[----:B------:R-:W-:Y:S05]  /*1b940*/  BRA `(.L_x_567) ;  /* 0xfffffff000247947 */ /* 0x000fea000383ffff */
.L_x_557:
[----:B------:R-:W-:Y:S01]  /*1b950*/  BSSY B0, `(.L_x_568) ;  /* 0x0000006000007945 */ /* 0x000fe20003800000 */
[----:B------:R-:W-:-:S07]  /*1b960*/  IMAD.MOV.U32 R15, RZ, RZ, -0x1 ;  /* 0xffffffffff0f7424 */ /* 0x000fce00078e00ff */
[----:B------:R-:W-:Y:S05]  /*1b970*/  WARPSYNC.COLLECTIVE R15, `(.L_x_569) ;  /* 0x000000000f0c7348 */ /* 0x000fea0003c00000 */
[----:B------:R-:W-:Y:S02]  /*1b980*/  ELECT P6, UR62, PT ;  /* 0x00000000003e782f */ /* 0x000fe400038c0000 */
[----:B------:R-:W-:Y:S01]  /*1b990*/  MOV R14, UR62 ;  /* 0x0000003e000e7c02 */ /* 0x000fe20008000f00 */
[----:B------:R-:W-:Y:S10]  /*1b9a0*/  ENDCOLLECTIVE ;  /* 0x000000000000791b */ /* 0x000ff40003800000 */
.L_x_569:
[----:B------:R-:W-:Y:S05]  /*1b9b0*/  BSYNC B0 ;  /* 0x0000000000007941 */ /* 0x000fea0003800000 */
.L_x_568:
[----:B------:R-:W-:Y:S05]  /*1b9c0*/  BRA `(.L_x_570) ;  /* 0xfffffff800ec7947 */ /* 0x000fea000383ffff */
.L_x_561:
[----:B0-----:R0:W1:Y:S02]  /*1b9d0*/  SYNCS.PHASECHK.TRANS64.TRYWAIT P0, [R5+URZ], R2 ;  /* 0x00000002050075a7 */ /* 0x001064000800017f */
[----:B-1----:R-:W-:Y:S05]  /*1b9e0*/  @!P0 NANOSLEEP.SYNCS 0x989680 ;  /* 0x009896800000895d */ /* 0x002fea0003900000 */
[----:B------:R-:W1:Y:S02]  /*1b9f0*/  @!P0 SYNCS.PHASECHK.TRANS64 P0, [R5+URZ], R2 ;  /* 0x00000002050085a7 */ /* 0x000e64000800007f */
[----:B-1----:R-:W-:Y:S05]  /*1ba00*/  @!P0 BRA `(.L_x_561) ;  /* 0xfffffffc00f08947 */ /* 0x002fea000383ffff */
[----:B------:R-:W-:Y:S05]  /*1ba10*/  BRA `(.L_x_571) ;  /* 0xfffffffc00147947 */ /* 0x000fea000383ffff */
.L_x_562:
[----:B0-----:R0:W1:Y:S02]  /*1ba20*/  SYNCS.PHASECHK.TRANS64.TRYWAIT P0, [R7+URZ], R0 ;  /* 0x00000000070075a7 */ /* 0x001064000800017f */
[----:B-1----:R-:W-:Y:S05]  /*1ba30*/  @!P0 NANOSLEEP.SYNCS 0x989680 ;  /* 0x009896800000895d */ /* 0x002fea0003900000 */
[----:B------:R-:W1:Y:S02]  /*1ba40*/  @!P0 SYNCS.PHASECHK.TRANS64 P0, [R7+URZ], R0 ;  /* 0x00000000070085a7 */ /* 0x000e64000800007f */
[----:B-1----:R-:W-:Y:S05]  /*1ba50*/  @!P0 BRA `(.L_x_562) ;  /* 0xfffffffc00f08947 */ /* 0x002fea000383ffff */
[----:B------:R-:W-:Y:S05]  /*1ba60*/  BRA `(.L_x_572) ;  /* 0xfffffffc00247947 */ /* 0x000fea000383ffff */
.L_x_573:
[----:B------:R-:W-:-:S00]  /*1ba70*/  BRA `(.L_x_573) ;  /* 0xfffffffc00fc7947 */ /* 0x000fc0000383ffff */
[----:B------:R-:W-:-:S00]  /*1ba80*/  NOP ;  /* 0x0000000000007918 */ /* 0x000fc00000000000 */
[----:B------:R-:W-:-:S00]  /*1ba90*/  NOP ;  /* 0x0000000000007918 */ /* 0x000fc00000000000 */
[----:B------:R-:W-:-:S00]  /*1baa0*/  NOP ;  /* 0x0000000000007918 */ /* 0x000fc00000000000 */
[----:B------:R-:W-:-:S00]  /*1bab0*/  NOP ;  /* 0x0000000000007918 */ /* 0x000fc00000000000 */
[----:B------:R-:W-:-:S00]  /*1bac0*/  NOP ;  /* 0x0000000000007918 */ /* 0x000fc00000000000 */
[----:B------:R-:W-:-:S00]  /*1bad0*/  NOP ;  /* 0x0000000000007918 */ /* 0x000fc00000000000 */
[----:B------:R-:W-:-:S00]  /*1bae0*/  NOP ;  /* 0x0000000000007918 */ /* 0x000fc00000000000 */
[----:B------:R-:W-:-:S00]  /*1baf0*/  NOP ;  /* 0x0000000000007918 */ /* 0x000fc00000000000 */
.L_x_574:


//--------------------- .nv.global.init           --------------------------
	.section	.nv.global.init,"aw",@progbits
.nv.global.init:
	.type		$str$22,@object
	.size		$str$22,($str$23 - $str$22)
$str$22:
        /*0000*/ 	.byte	0x6b, 0x5f, 0x74, 0x69, 0x6c, 0x65, 0x5f, 0x63, 0x6f, 0x75, 0x6e, 0x74, 0x20, 0x3e, 0x3d, 0x20
        /*0010*/ 	.byte	0x31, 0x00
	.type		$str$23,@object
	.size		$str$23,(__unnamed_1 - $str$23)
$str$23:
        /*0012*/ 	.byte	0x2f, 0x74, 0x6d, 0x70, 0x2f, 0x63, 0x75, 0x74, 0x6c, 0x61, 0x73, 0x73, 0x5f, 0x73, 0x77, 0x65
        /*0022*/ 	.byte	0x65, 0x70, 0x5f, 0x73, 0x72, 0x63, 0x2f, 0x69, 0x6e, 0x63, 0x6c, 0x75, 0x64, 0x65, 0x2f, 0x63
        /*0032*/ 	.byte	0x75, 0x74, 0x6c, 0x61, 0x73, 0x73, 0x2f, 0x67, 0x65, 0x6d, 0x6d, 0x2f, 0x63, 0x6f, 0x6c, 0x6c
        /*0042*/ 	.byte	0x65, 0x63, 0x74, 0x69, 0x76, 0x65, 0x2f, 0x73, 0x6d, 0x39, 0x30, 0x5f, 0x6d, 0x6d, 0x61, 0x5f
        /*0052*/ 	.byte	0x74, 0x6d, 0x61, 0x5f, 0x67, 0x6d, 0x6d, 0x61, 0x5f, 0x73, 0x73, 0x5f, 0x77, 0x61, 0x72, 0x70
        /*0062*/ 	.byte	0x73, 0x70, 0x65, 0x63, 0x69, 0x61, 0x6c, 0x69, 0x7a, 0x65, 0x64, 0x2e, 0x68, 0x70, 0x70, 0x00
	.type		__unnamed_1,@object
	.size		__unnamed_1,(.L_0 - __unnamed_1)
__unnamed_1:
        /* <DEDUP_REMOVED lines=180> */
        /*0bb2*/ 	.byte	0x75, 0x74, 0x65, 0x3a, 0x3a, 0x69, 0x64, 0x65, 0x6e, 0x74, 0x69, 0x74, 0x79, 0x5d, 0x00
.L_0:


//--------------------- .nv.shared._ZN7cutlass13device_kernelINS_4gemm6kernel13GemmUniversalIN4cute5tupleIJiiiiEEENS1_10collective13CollectiveMmaINS1_34MainloopSm90TmaGmmaWarpSpecializedILi3ENS5_IJNS4_1CILi1EEESB_SB_EEENS1_35KernelTmaWarpSpecializedCooperativeEEENS5_IJNSA_ILi256EEESF_NSA_ILi64EEEEEENS_6half_tENS5_IJlSB_lEEESI_NS5_IJSB_llEEENS4_8TiledMMAINS4_8MMA_AtomIJNS4_4SM904GMMA26MMA_64x256x16_F32F16F16_SSILNSO_5MajorE0ELSQ_1ELNSO_7ScaleInE1ELSR_1EEEEEENS4_6LayoutINS5_IJNSA_ILi2EEESB_SB_EEENS5_IJSB_NSA_ILi0EEESX_EEEEENS5_IJNS4_10UnderscoreES10_S10_EEEEENS4_13SM90_TMA_LOADENS4_14ComposedLayoutINS4_7SwizzleILi3ELi4ELi3EEENS4_18smem_ptr_flag_bitsILi16EEENSU_INS5_IJNSA_ILi8EEESG_EEENS5_IJSG_SB_EEEEEEEvNS4_8identityES13_NS14_IS16_S18_NSU_INS5_IJSG_S19_EEENS5_IJSB_SG_EEEEEEEvS1E_EENS_8epilogue10collective6detail29Sm90TmaWarpSpecializedAdapterINS1L_15DefaultEpilogueISI_SJ_SJ_NS1K_6thread17LinearCombinationISI_Li1EffLNS1P_9ScaleType4KindE0ELNS_15FloatRoundStyleE2ESI_EENS1_15EpilogueDefaultEEEEEvvEEEEvNT_6ParamsE --------------------------
	.section	.nv.shared._ZN7cutlass13device_kernelINS_4gemm6kernel13GemmUniversalIN4cute5tupleIJiiiiEEENS1_10collective13CollectiveMmaINS1_34MainloopSm90TmaGmmaWarpSpecializedILi3ENS5_IJNS4_1CILi1EEESB_SB_EEENS1_35KernelTmaWarpSpecializedCooperativeEEENS5_IJNSA_ILi256EEESF_NSA_ILi64EEEEEENS_6half_tENS5_IJlSB_lEEESI_NS5_IJSB_llEEENS4_8TiledMMAINS4_8MMA_AtomIJNS4_4SM904GMMA26MMA_64x256x16_F32F16F16_SSILNSO_5MajorE0ELSQ_1ELNSO_7ScaleInE1ELSR_1EEEEEENS4_6LayoutINS5_IJNSA_ILi2EEESB_SB_EEENS5_IJSB_NSA_ILi0EEESX_EEEEENS5_IJNS4_10UnderscoreES10_S10_EEEEENS4_13SM90_TMA_LOADENS4_14ComposedLayoutINS4_7SwizzleILi3ELi4ELi3EEENS4_18smem_ptr_flag_bitsILi16EEENSU_INS5_IJNSA_ILi8EEESG_EEENS5_IJSG_SB_EEEEEEEvNS4_8identityES13_NS14_IS16_S18_NSU_INS5_IJSG_S19_EEENS5_IJSB_SG_EEEEEEEvS1E_EENS_8epilogue10collective6detail29Sm90TmaWarpSpecializedAdapterINS1L_15DefaultEpilogueISI_SJ_SJ_NS1K_6thread17LinearCombinationISI_Li1EffLNS1P_9ScaleType4KindE0ELNS_15FloatRoundStyleE2ESI_EENS1_15EpilogueDefaultEEEEEvvEEEEvNT_6ParamsE,"aw",@nobits
	.sectionflags	@""
	.align	16
	.zero		1024


//--------------------- .nv.shared.reserved.0     --------------------------
	.section	.nv.shared.reserved.0,"aw",@nobits
	.weak		__nv_reservedSMEM_offset_0_alias
	.size		__nv_reservedSMEM_offset_0_alias, 0, 0
	.other		__nv_reservedSMEM_offset_0_alias,@"STO_CUDA_RESERVED_SHARED STV_DEFAULT"
__nv_reservedSMEM_offset_0_alias:
	.zero		0


//--------------------- .nv.global                --------------------------
	.section	.nv.global,"aw",@nobits
.nv.global:
	.type		_ZN40_INTERNAL_031ee3d0_4_k_cu_a0ddae7b_146964cute1_E,@object
	.size		_ZN40_INTERNAL_031ee3d0_4_k_cu_a0ddae7b_146964cute1_E,(_ZN40_INTERNAL_031ee3d0_4_k_cu_a0ddae7b_146964cuda3std3__45__cpo6cbeginE - _ZN40_INTERNAL_031ee3d0_4_k_cu_a0ddae7b_146964cute1_E)
_ZN40_INTERNAL_031ee3d0_4_k_cu_a0ddae7b_146964cute1_E:
	.zero		1
	.type		_ZN40_INTERNAL_031ee3d0_4_k_cu_a0ddae7b_146964cuda3std3__45__cpo6cbeginE,@object
	.size		_ZN40_INTERNAL_031ee3d0_4_k_cu_a0ddae7b_146964cuda3std3__45__cpo6cbeginE,(_ZN40_INTERNAL_031ee3d0_4_k_cu_a0ddae7b_146964cuda3std3__48in_placeE - _ZN40_INTERNAL_031ee3d0_4_k_cu_a0ddae7b_146964cuda3std3__45__cpo6cbeginE)
_ZN40_INTERNAL_031ee3d0_4_k_cu_a0ddae7b_146964cuda3std3__45__cpo6cbeginE:
	.zero		1
	.type		_ZN40_INTERNAL_031ee3d0_4_k_cu_a0ddae7b_146964cuda3std3__48in_placeE,@object
	.size		_ZN40_INTERNAL_031ee3d0_4_k_cu_a0ddae7b_146964cuda3std3__48in_placeE,(_ZN40_INTERNAL_031ee3d0_4_k_cu_a0ddae7b_146964cuda3std6ranges3__45__cpo9iter_moveE - _ZN40_INTERNAL_031ee3d0_4_k_cu_a0ddae7b_146964cuda3std3__48in_placeE)
_ZN40_INTERNAL_031ee3d0_4_k_cu_a0ddae7b_146964cuda3std3__48in_placeE:
	.zero		1
	.type		_ZN40_INTERNAL_031ee3d0_4_k_cu_a0ddae7b_146964cuda3std6ranges3__45__cpo9iter_moveE,@object
	.size		_ZN40_INTERNAL_031ee3d0_4_k_cu_a0ddae7b_146964cuda3std6ranges3__45__cpo9iter_moveE,(_ZN40_INTERNAL_031ee3d0_4_k_cu_a0ddae7b_146964cuda3std3__45__cpo5beginE - _ZN40_INTERNAL_031ee3d0_4_k_cu_a0ddae7b_146964cuda3std6ranges3__45__cpo9iter_moveE)
_ZN40_INTERNAL_031ee3d0_4_k_cu_a0ddae7b_146964cuda3std6ranges3__45__cpo9iter_moveE:
	.zero		1
	.type		_ZN40_INTERNAL_031ee3d0_4_k_cu_a0ddae7b_146964cuda3std3__45__cpo5beginE,@object
	.size		_ZN40_INTERNAL_031ee3d0_4_k_cu_a0ddae7b_146964cuda3std3__45__cpo5beginE,(_ZN40_INTERNAL_031ee3d0_4_k_cu_a0ddae7b_146964cuda3std3__442_GLOBAL__N__031ee3d0_4_k_cu_a0ddae7b_146966ignoreE - _ZN40_INTERNAL_031ee3d0_4_k_cu_a0ddae7b_146964cuda3std3__45__cpo5beginE)
_ZN40_INTERNAL_031ee3d0_4_k_cu_a0ddae7b_146964cuda3std3__45__cpo5beginE:
	.zero		1
	.type		_ZN40_INTERNAL_031ee3d0_4_k_cu_a0ddae7b_146964cuda3std3__442_GLOBAL__N__031ee3d0_4_k_cu_a0ddae7b_146966ignoreE,@object
	.size		_ZN40_INTERNAL_031ee3d0_4_k_cu_a0ddae7b_146964cuda3std3__442_GLOBAL__N__031ee3d0_4_k_cu_a0ddae7b_146966ignoreE,(_ZN40_INTERNAL_031ee3d0_4_k_cu_a0ddae7b_146964cute7productE - _ZN40_INTERNAL_031ee3d0_4_k_cu_a0ddae7b_146964cuda3std3__442_GLOBAL__N__031ee3d0_4_k_cu_a0ddae7b_146966ignoreE)
_ZN40_INTERNAL_031ee3d0_4_k_cu_a0ddae7b_146964cuda3std3__442_GLOBAL__N__031ee3d0_4_k_cu_a0ddae7b_146966ignoreE:
	.zero		1
	.type		_ZN40_INTERNAL_031ee3d0_4_k_cu_a0ddae7b_146964cute7productE,@object
	.size		_ZN40_INTERNAL_031ee3d0_4_k_cu_a0ddae7b_146964cute7productE,(_ZN40_INTERNAL_031ee3d0_4_k_cu_a0ddae7b_146964cuda3std3__45__cpo3endE - _ZN40_INTERNAL_031ee3d0_4_k_cu_a0ddae7b_146964cute7productE)
_ZN40_INTERNAL_031ee3d0_4_k_cu_a0ddae7b_146964cute7productE:
	.zero		1
	.type		_ZN40_INTERNAL_031ee3d0_4_k_cu_a0ddae7b_146964cuda3std3__45__cpo3endE,@object
	.size		_ZN40_INTERNAL_031ee3d0_4_k_cu_a0ddae7b_146964cuda3std3__45__cpo3endE,(_ZN40_INTERNAL_031ee3d0_4_k_cu_a0ddae7b_146964cuda3std3__419piecewise_constructE - _ZN40_INTERNAL_031ee3d0_4_k_cu_a0ddae7b_146964cuda3std3__45__cpo3endE)
_ZN40_INTERNAL_031ee3d0_4_k_cu_a0ddae7b_146964cuda3std3__45__cpo3endE:
	.zero		1
	.type		_ZN40_INTERNAL_031ee3d0_4_k_cu_a0ddae7b_146964cuda3std3__419piecewise_constructE,@object
	.size		_ZN40_INTERNAL_031ee3d0_4_k_cu_a0ddae7b_146964cuda3std3__419piecewise_constructE,(_ZN40_INTERNAL_031ee3d0_4_k_cu_a0ddae7b_146964cuda3std3__45__cpo4cendE - _ZN40_INTERNAL_031ee3d0_4_k_cu_a0ddae7b_146964cuda3std3__419piecewise_constructE)
_ZN40_INTERNAL_031ee3d0_4_k_cu_a0ddae7b_146964cuda3std3__419piecewise_constructE:
	.zero		1
	.type		_ZN40_INTERNAL_031ee3d0_4_k_cu_a0ddae7b_146964cuda3std3__45__cpo4cendE,@object
	.size		_ZN40_INTERNAL_031ee3d0_4_k_cu_a0ddae7b_146964cuda3std3__45__cpo4cendE,(_ZN40_INTERNAL_031ee3d0_4_k_cu_a0ddae7b_146964cuda3std6ranges3__45__cpo4swapE - _ZN40_INTERNAL_031ee3d0_4_k_cu_a0ddae7b_146964cuda3std3__45__cpo4cendE)
_ZN40_INTERNAL_031ee3d0_4_k_cu_a0ddae7b_146964cuda3std3__45__cpo4cendE:
	.zero		1
	.type		_ZN40_INTERNAL_031ee3d0_4_k_cu_a0ddae7b_146964cuda3std6ranges3__45__cpo4swapE,@object
	.size		_ZN40_INTERNAL_031ee3d0_4_k_cu_a0ddae7b_146964cuda3std6ranges3__45__cpo4swapE,(.L_8 - _ZN40_INTERNAL_031ee3d0_4_k_cu_a0ddae7b_146964cuda3std6ranges3__45__cpo4swapE)
_ZN40_INTERNAL_031ee3d0_4_k_cu_a0ddae7b_146964cuda3std6ranges3__45__cpo4swapE:
	.zero		1
.L_8:


//--------------------- .nv.constant0._ZN7cutlass13device_kernelINS_4gemm6kernel13GemmUniversalIN4cute5tupleIJiiiiEEENS1_10collective13CollectiveMmaINS1_34MainloopSm90TmaGmmaWarpSpecializedILi3ENS5_IJNS4_1CILi1EEESB_SB_EEENS1_35KernelTmaWarpSpecializedCooperativeEEENS5_IJNSA_ILi256EEESF_NSA_ILi64EEEEEENS_6half_tENS5_IJlSB_lEEESI_NS5_IJSB_llEEENS4_8TiledMMAINS4_8MMA_AtomIJNS4_4SM904GMMA26MMA_64x256x16_F32F16F16_SSILNSO_5MajorE0ELSQ_1ELNSO_7ScaleInE1ELSR_1EEEEEENS4_6LayoutINS5_IJNSA_ILi2EEESB_SB_EEENS5_IJSB_NSA_ILi0EEESX_EEEEENS5_IJNS4_10UnderscoreES10_S10_EEEEENS4_13SM90_TMA_LOADENS4_14ComposedLayoutINS4_7SwizzleILi3ELi4ELi3EEENS4_18smem_ptr_flag_bitsILi16EEENSU_INS5_IJNSA_ILi8EEESG_EEENS5_IJSG_SB_EEEEEEEvNS4_8identityES13_NS14_IS16_S18_NSU_INS5_IJSG_S19_EEENS5_IJSB_SG_EEEEEEEvS1E_EENS_8epilogue10collective6detail29Sm90TmaWarpSpecializedAdapterINS1L_15DefaultEpilogueISI_SJ_SJ_NS1K_6thread17LinearCombinationISI_Li1EffLNS1P_9ScaleType4KindE0ELNS_15FloatRoundStyleE2ESI_EENS1_15EpilogueDefaultEEEEEvvEEEEvNT_6ParamsE --------------------------
	.section	.nv.constant0._ZN7cutlass13device_kernelINS_4gemm6kernel13GemmUniversalIN4cute5tupleIJiiiiEEENS1_10collective13CollectiveMmaINS1_34MainloopSm90TmaGmmaWarpSpecializedILi3ENS5_IJNS4_1CILi1EEESB_SB_EEENS1_35KernelTmaWarpSpecializedCooperativeEEENS5_IJNSA_ILi256EEESF_NSA_ILi64EEEEEENS_6half_tENS5_IJlSB_lEEESI_NS5_IJSB_llEEENS4_8TiledMMAINS4_8MMA_AtomIJNS4_4SM904GMMA26MMA_64x256x16_F32F16F16_SSILNSO_5MajorE0ELSQ_1ELNSO_7ScaleInE1ELSR_1EEEEEENS4_6LayoutINS5_IJNSA_ILi2EEESB_SB_EEENS5_IJSB_NSA_ILi0EEESX_EEEEENS5_IJNS4_10UnderscoreES10_S10_EEEEENS4_13SM90_TMA_LOADENS4_14ComposedLayoutINS4_7SwizzleILi3ELi4ELi3EEENS4_18smem_ptr_flag_bitsILi16EEENSU_INS5_IJNSA_ILi8EEESG_EEENS5_IJSG_SB_EEEEEEEvNS4_8identityES13_NS14_IS16_S18_NSU_INS5_IJSG_S19_EEENS5_IJSB_SG_EEEEEEEvS1E_EENS_8epilogue10collective6detail29Sm90TmaWarpSpecializedAdapterINS1L_15DefaultEpilogueISI_SJ_SJ_NS1K_6thread17LinearCombinationISI_Li1EffLNS1P_9ScaleType4KindE0ELNS_15FloatRoundStyleE2ESI_EENS1_15EpilogueDefaultEEEEEvvEEEEvNT_6ParamsE,"a",@progbits
	.sectionflags	@""
	.align	4
.nv.constant0._ZN7cutlass13device_kernelINS_4gemm6kernel13GemmUniversalIN4cute5tupleIJiiiiEEENS1_10collective13CollectiveMmaINS1_34MainloopSm90TmaGmmaWarpSpecializedILi3ENS5_IJNS4_1CILi1EEESB_SB_EEENS1_35KernelTmaWarpSpecializedCooperativeEEENS5_IJNSA_ILi256EEESF_NSA_ILi64EEEEEENS_6half_tENS5_IJlSB_lEEESI_NS5_IJSB_llEEENS4_8TiledMMAINS4_8MMA_AtomIJNS4_4SM904GMMA26MMA_64x256x16_F32F16F16_SSILNSO_5MajorE0ELSQ_1ELNSO_7ScaleInE1ELSR_1EEEEEENS4_6LayoutINS5_IJNSA_ILi2EEESB_SB_EEENS5_IJSB_NSA_ILi0EEESX_EEEEENS5_IJNS4_10UnderscoreES10_S10_EEEEENS4_13SM90_TMA_LOADENS4_14ComposedLayoutINS4_7SwizzleILi3ELi4ELi3EEENS4_18smem_ptr_flag_bitsILi16EEENSU_INS5_IJNSA_ILi8EEESG_EEENS5_IJSG_SB_EEEEEEEvNS4_8identityES13_NS14_IS16_S18_NSU_INS5_IJSG_S19_EEENS5_IJSB_SG_EEEEEEEvS1E_EENS_8epilogue10collective6detail29Sm90TmaWarpSpecializedAdapterINS1L_15DefaultEpilogueISI_SJ_SJ_NS1K_6thread17LinearCombinationISI_Li1EffLNS1P_9ScaleType4KindE0ELNS_15FloatRoundStyleE2ESI_EENS1_15EpilogueDefaultEEEEEvvEEEEvNT_6ParamsE:
	.zero		1664


//--------------------- SYMBOLS --------------------------

	.type		.nv.reservedSmem.offset0,@object
	.size		.nv.reservedSmem.offset0,0x4
	.type		__assertfail,@function
